//
// Generated by NVIDIA NVVM Compiler
//
// Compiler Build ID: CL-36424714
// Cuda compilation tools, release 13.0, V13.0.88
// Based on NVVM 20.0.0
//

.version 9.0
.target sm_100
.address_size 64

	// .globl	_Z12setup_kernelP17curandStateXORWOW
.extern .func free
(
	.param .b64 free_param_0
)
;
.extern .func  (.param .b64 func_retval0) malloc
(
	.param .b64 malloc_param_0
)
;
.extern .func __assertfail
(
	.param .b64 __assertfail_param_0,
	.param .b64 __assertfail_param_1,
	.param .b32 __assertfail_param_2,
	.param .b64 __assertfail_param_3,
	.param .b64 __assertfail_param_4
)
;
.global .align 4 .b8 precalc_xorwow_matrix[102400];
.global .align 4 .b8 precalc_xorwow_offset_matrix[102400];
.global .align 4 .b8 mrg32k3aM1[2304];
.global .align 4 .b8 mrg32k3aM2[2304];
.global .align 4 .b8 mrg32k3aM1SubSeq[2016];
.global .align 4 .b8 mrg32k3aM2SubSeq[2016];
.global .align 4 .b8 mrg32k3aM1Seq[2304];
.global .align 4 .b8 mrg32k3aM2Seq[2304];
.const .align 8 .b8 __cr_lgamma_table[72];
.global .align 1 .b8 __unnamed_1[51] = {105, 110, 116, 32, 103, 101, 116, 67, 111, 108, 111, 114, 40, 105, 110, 116, 32, 42, 44, 32, 105, 110, 116, 32, 42, 44, 32, 105, 110, 116, 32, 42, 44, 32, 105, 110, 116, 32, 42, 44, 32, 105, 110, 116, 44, 32, 105, 110, 116, 41};
.global .align 1 .b8 $str[6] = {102, 97, 108, 115, 101};
.global .align 1 .b8 $str$1[27] = {47, 116, 109, 112, 47, 115, 97, 115, 115, 95, 99, 117, 95, 120, 56, 100, 57, 122, 98, 102, 118, 47, 107, 46, 99, 117};

.visible .entry _Z12setup_kernelP17curandStateXORWOW(
	.param .u64 .ptr .align 1 _Z12setup_kernelP17curandStateXORWOW_param_0
)
{
	.reg .pred 	%p<24>;
	.reg .b32 	%r<407>;
	.reg .b64 	%rd<18>;

	ld.param.u64 	%rd8, [_Z12setup_kernelP17curandStateXORWOW_param_0];
	cvta.to.global.u64 	%rd9, %rd8;
	mov.u32 	%r182, %tid.x;
	mov.u32 	%r183, %ntid.x;
	mov.u32 	%r184, %ctaid.x;
	mad.lo.s32 	%r185, %r183, %r184, %r182;
	add.s32 	%r186, %r185, 1;
	cvt.s64.s32 	%rd17, %r186;
	mul.wide.s32 	%rd10, %r186, 48;
	add.s64 	%rd2, %rd9, %rd10;
	mov.b32 	%r187, 1593684748;
	mov.b32 	%r188, 832094735;
	st.global.v2.u32 	[%rd2], {%r188, %r187};
	mov.b32 	%r189, -123459836;
	mov.b32 	%r190, 1111207954;
	st.global.v2.u32 	[%rd2+8], {%r190, %r189};
	mov.b32 	%r191, 1476011280;
	mov.b32 	%r192, -589760388;
	st.global.v2.u32 	[%rd2+16], {%r192, %r191};
	setp.eq.s32 	%p1, %r186, 0;
	@%p1 bra 	$L__BB0_42;
	mov.b32 	%r313, 0;
	mov.u64 	%rd12, precalc_xorwow_matrix;
$L__BB0_2:
	and.b64  	%rd4, %rd17, 3;
	setp.eq.s64 	%p2, %rd4, 0;
	@%p2 bra 	$L__BB0_41;
	mul.wide.u32 	%rd11, %r313, 3200;
	add.s64 	%rd5, %rd12, %rd11;
	cvt.u32.u64 	%r2, %rd4;
	mov.b32 	%r314, 0;
$L__BB0_4:
	mov.b32 	%r327, 0;
	mov.u32 	%r328, %r327;
	mov.u32 	%r329, %r327;
	mov.u32 	%r330, %r327;
	mov.u32 	%r331, %r327;
	mov.u32 	%r320, %r327;
$L__BB0_5:
	mul.wide.u32 	%rd13, %r320, 4;
	add.s64 	%rd14, %rd2, %rd13;
	ld.global.u32 	%r10, [%rd14+4];
	shl.b32 	%r11, %r320, 5;
	mov.b32 	%r326, 0;
$L__BB0_6:
	.pragma "nounroll";
	shr.u32 	%r197, %r10, %r326;
	and.b32  	%r198, %r197, 1;
	setp.eq.b32 	%p3, %r198, 1;
	not.pred 	%p4, %p3;
	add.s32 	%r199, %r11, %r326;
	mul.lo.s32 	%r200, %r199, 5;
	mul.wide.u32 	%rd15, %r200, 4;
	add.s64 	%rd6, %rd5, %rd15;
	@%p4 bra 	$L__BB0_8;
	ld.global.u32 	%r201, [%rd6];
	xor.b32  	%r331, %r331, %r201;
	ld.global.u32 	%r202, [%rd6+4];
	xor.b32  	%r330, %r330, %r202;
	ld.global.u32 	%r203, [%rd6+8];
	xor.b32  	%r329, %r329, %r203;
	ld.global.u32 	%r204, [%rd6+12];
	xor.b32  	%r328, %r328, %r204;
	ld.global.u32 	%r205, [%rd6+16];
	xor.b32  	%r327, %r327, %r205;
$L__BB0_8:
	and.b32  	%r207, %r197, 2;
	setp.eq.s32 	%p5, %r207, 0;
	@%p5 bra 	$L__BB0_10;
	ld.global.u32 	%r208, [%rd6+20];
	xor.b32  	%r331, %r331, %r208;
	ld.global.u32 	%r209, [%rd6+24];
	xor.b32  	%r330, %r330, %r209;
	ld.global.u32 	%r210, [%rd6+28];
	xor.b32  	%r329, %r329, %r210;
	ld.global.u32 	%r211, [%rd6+32];
	xor.b32  	%r328, %r328, %r211;
	ld.global.u32 	%r212, [%rd6+36];
	xor.b32  	%r327, %r327, %r212;
$L__BB0_10:
	and.b32  	%r214, %r197, 4;
	setp.eq.s32 	%p6, %r214, 0;
	@%p6 bra 	$L__BB0_12;
	ld.global.u32 	%r215, [%rd6+40];
	xor.b32  	%r331, %r331, %r215;
	ld.global.u32 	%r216, [%rd6+44];
	xor.b32  	%r330, %r330, %r216;
	ld.global.u32 	%r217, [%rd6+48];
	xor.b32  	%r329, %r329, %r217;
	ld.global.u32 	%r218, [%rd6+52];
	xor.b32  	%r328, %r328, %r218;
	ld.global.u32 	%r219, [%rd6+56];
	xor.b32  	%r327, %r327, %r219;
$L__BB0_12:
	and.b32  	%r221, %r197, 8;
	setp.eq.s32 	%p7, %r221, 0;
	@%p7 bra 	$L__BB0_14;
	ld.global.u32 	%r222, [%rd6+60];
	xor.b32  	%r331, %r331, %r222;
	ld.global.u32 	%r223, [%rd6+64];
	xor.b32  	%r330, %r330, %r223;
	ld.global.u32 	%r224, [%rd6+68];
	xor.b32  	%r329, %r329, %r224;
	ld.global.u32 	%r225, [%rd6+72];
	xor.b32  	%r328, %r328, %r225;
	ld.global.u32 	%r226, [%rd6+76];
	xor.b32  	%r327, %r327, %r226;
$L__BB0_14:
	and.b32  	%r228, %r197, 16;
	setp.eq.s32 	%p8, %r228, 0;
	@%p8 bra 	$L__BB0_16;
	ld.global.u32 	%r229, [%rd6+80];
	xor.b32  	%r331, %r331, %r229;
	ld.global.u32 	%r230, [%rd6+84];
	xor.b32  	%r330, %r330, %r230;
	ld.global.u32 	%r231, [%rd6+88];
	xor.b32  	%r329, %r329, %r231;
	ld.global.u32 	%r232, [%rd6+92];
	xor.b32  	%r328, %r328, %r232;
	ld.global.u32 	%r233, [%rd6+96];
	xor.b32  	%r327, %r327, %r233;
$L__BB0_16:
	and.b32  	%r235, %r197, 32;
	setp.eq.s32 	%p9, %r235, 0;
	@%p9 bra 	$L__BB0_18;
	ld.global.u32 	%r236, [%rd6+100];
	xor.b32  	%r331, %r331, %r236;
	ld.global.u32 	%r237, [%rd6+104];
	xor.b32  	%r330, %r330, %r237;
	ld.global.u32 	%r238, [%rd6+108];
	xor.b32  	%r329, %r329, %r238;
	ld.global.u32 	%r239, [%rd6+112];
	xor.b32  	%r328, %r328, %r239;
	ld.global.u32 	%r240, [%rd6+116];
	xor.b32  	%r327, %r327, %r240;
$L__BB0_18:
	and.b32  	%r242, %r197, 64;
	setp.eq.s32 	%p10, %r242, 0;
	@%p10 bra 	$L__BB0_20;
	ld.global.u32 	%r243, [%rd6+120];
	xor.b32  	%r331, %r331, %r243;
	ld.global.u32 	%r244, [%rd6+124];
	xor.b32  	%r330, %r330, %r244;
	ld.global.u32 	%r245, [%rd6+128];
	xor.b32  	%r329, %r329, %r245;
	ld.global.u32 	%r246, [%rd6+132];
	xor.b32  	%r328, %r328, %r246;
	ld.global.u32 	%r247, [%rd6+136];
	xor.b32  	%r327, %r327, %r247;
$L__BB0_20:
	and.b32  	%r249, %r197, 128;
	setp.eq.s32 	%p11, %r249, 0;
	@%p11 bra 	$L__BB0_22;
	ld.global.u32 	%r250, [%rd6+140];
	xor.b32  	%r331, %r331, %r250;
	ld.global.u32 	%r251, [%rd6+144];
	xor.b32  	%r330, %r330, %r251;
	ld.global.u32 	%r252, [%rd6+148];
	xor.b32  	%r329, %r329, %r252;
	ld.global.u32 	%r253, [%rd6+152];
	xor.b32  	%r328, %r328, %r253;
	ld.global.u32 	%r254, [%rd6+156];
	xor.b32  	%r327, %r327, %r254;
$L__BB0_22:
	and.b32  	%r256, %r197, 256;
	setp.eq.s32 	%p12, %r256, 0;
	@%p12 bra 	$L__BB0_24;
	ld.global.u32 	%r257, [%rd6+160];
	xor.b32  	%r331, %r331, %r257;
	ld.global.u32 	%r258, [%rd6+164];
	xor.b32  	%r330, %r330, %r258;
	ld.global.u32 	%r259, [%rd6+168];
	xor.b32  	%r329, %r329, %r259;
	ld.global.u32 	%r260, [%rd6+172];
	xor.b32  	%r328, %r328, %r260;
	ld.global.u32 	%r261, [%rd6+176];
	xor.b32  	%r327, %r327, %r261;
$L__BB0_24:
	and.b32  	%r263, %r197, 512;
	setp.eq.s32 	%p13, %r263, 0;
	@%p13 bra 	$L__BB0_26;
	ld.global.u32 	%r264, [%rd6+180];
	xor.b32  	%r331, %r331, %r264;
	ld.global.u32 	%r265, [%rd6+184];
	xor.b32  	%r330, %r330, %r265;
	ld.global.u32 	%r266, [%rd6+188];
	xor.b32  	%r329, %r329, %r266;
	ld.global.u32 	%r267, [%rd6+192];
	xor.b32  	%r328, %r328, %r267;
	ld.global.u32 	%r268, [%rd6+196];
	xor.b32  	%r327, %r327, %r268;
$L__BB0_26:
	and.b32  	%r270, %r197, 1024;
	setp.eq.s32 	%p14, %r270, 0;
	@%p14 bra 	$L__BB0_28;
	ld.global.u32 	%r271, [%rd6+200];
	xor.b32  	%r331, %r331, %r271;
	ld.global.u32 	%r272, [%rd6+204];
	xor.b32  	%r330, %r330, %r272;
	ld.global.u32 	%r273, [%rd6+208];
	xor.b32  	%r329, %r329, %r273;
	ld.global.u32 	%r274, [%rd6+212];
	xor.b32  	%r328, %r328, %r274;
	ld.global.u32 	%r275, [%rd6+216];
	xor.b32  	%r327, %r327, %r275;
$L__BB0_28:
	and.b32  	%r277, %r197, 2048;
	setp.eq.s32 	%p15, %r277, 0;
	@%p15 bra 	$L__BB0_30;
	ld.global.u32 	%r278, [%rd6+220];
	xor.b32  	%r331, %r331, %r278;
	ld.global.u32 	%r279, [%rd6+224];
	xor.b32  	%r330, %r330, %r279;
	ld.global.u32 	%r280, [%rd6+228];
	xor.b32  	%r329, %r329, %r280;
	ld.global.u32 	%r281, [%rd6+232];
	xor.b32  	%r328, %r328, %r281;
	ld.global.u32 	%r282, [%rd6+236];
	xor.b32  	%r327, %r327, %r282;
$L__BB0_30:
	and.b32  	%r284, %r197, 4096;
	setp.eq.s32 	%p16, %r284, 0;
	@%p16 bra 	$L__BB0_32;
	ld.global.u32 	%r285, [%rd6+240];
	xor.b32  	%r331, %r331, %r285;
	ld.global.u32 	%r286, [%rd6+244];
	xor.b32  	%r330, %r330, %r286;
	ld.global.u32 	%r287, [%rd6+248];
	xor.b32  	%r329, %r329, %r287;
	ld.global.u32 	%r288, [%rd6+252];
	xor.b32  	%r328, %r328, %r288;
	ld.global.u32 	%r289, [%rd6+256];
	xor.b32  	%r327, %r327, %r289;
$L__BB0_32:
	and.b32  	%r291, %r197, 8192;
	setp.eq.s32 	%p17, %r291, 0;
	@%p17 bra 	$L__BB0_34;
	ld.global.u32 	%r292, [%rd6+260];
	xor.b32  	%r331, %r331, %r292;
	ld.global.u32 	%r293, [%rd6+264];
	xor.b32  	%r330, %r330, %r293;
	ld.global.u32 	%r294, [%rd6+268];
	xor.b32  	%r329, %r329, %r294;
	ld.global.u32 	%r295, [%rd6+272];
	xor.b32  	%r328, %r328, %r295;
	ld.global.u32 	%r296, [%rd6+276];
	xor.b32  	%r327, %r327, %r296;
$L__BB0_34:
	and.b32  	%r298, %r197, 16384;
	setp.eq.s32 	%p18, %r298, 0;
	@%p18 bra 	$L__BB0_36;
	ld.global.u32 	%r299, [%rd6+280];
	xor.b32  	%r331, %r331, %r299;
	ld.global.u32 	%r300, [%rd6+284];
	xor.b32  	%r330, %r330, %r300;
	ld.global.u32 	%r301, [%rd6+288];
	xor.b32  	%r329, %r329, %r301;
	ld.global.u32 	%r302, [%rd6+292];
	xor.b32  	%r328, %r328, %r302;
	ld.global.u32 	%r303, [%rd6+296];
	xor.b32  	%r327, %r327, %r303;
$L__BB0_36:
	and.b32  	%r305, %r197, 32768;
	setp.eq.s32 	%p19, %r305, 0;
	@%p19 bra 	$L__BB0_38;
	ld.global.u32 	%r306, [%rd6+300];
	xor.b32  	%r331, %r331, %r306;
	ld.global.u32 	%r307, [%rd6+304];
	xor.b32  	%r330, %r330, %r307;
	ld.global.u32 	%r308, [%rd6+308];
	xor.b32  	%r329, %r329, %r308;
	ld.global.u32 	%r309, [%rd6+312];
	xor.b32  	%r328, %r328, %r309;
	ld.global.u32 	%r310, [%rd6+316];
	xor.b32  	%r327, %r327, %r310;
$L__BB0_38:
	add.s32 	%r326, %r326, 16;
	setp.ne.s32 	%p20, %r326, 32;
	@%p20 bra 	$L__BB0_6;
	mad.lo.s32 	%r311, %r320, -31, %r11;
	add.s32 	%r320, %r311, 1;
	setp.ne.s32 	%p21, %r320, 5;
	@%p21 bra 	$L__BB0_5;
	st.global.u32 	[%rd2+4], %r331;
	st.global.u32 	[%rd2+8], %r330;
	st.global.u32 	[%rd2+12], %r329;
	st.global.u32 	[%rd2+16], %r328;
	st.global.u32 	[%rd2+20], %r327;
	add.s32 	%r314, %r314, 1;
	setp.lt.u32 	%p22, %r314, %r2;
	@%p22 bra 	$L__BB0_4;
$L__BB0_41:
	shr.u64 	%rd7, %rd17, 2;
	add.s32 	%r313, %r313, 1;
	setp.gt.u64 	%p23, %rd17, 3;
	mov.u64 	%rd17, %rd7;
	@%p23 bra 	$L__BB0_2;
$L__BB0_42:
	mov.b32 	%r312, 0;
	st.global.v2.u32 	[%rd2+24], {%r312, %r312};
	st.global.u32 	[%rd2+32], %r312;
	mov.b64 	%rd16, 0;
	st.global.u64 	[%rd2+40], %rd16;
	ret;

}
	// .globl	_Z10avgDegree1iiPiS_S_S_
.visible .entry _Z10avgDegree1iiPiS_S_S_(
	.param .u32 _Z10avgDegree1iiPiS_S_S__param_0,
	.param .u32 _Z10avgDegree1iiPiS_S_S__param_1,
	.param .u64 .ptr .align 1 _Z10avgDegree1iiPiS_S_S__param_2,
	.param .u64 .ptr .align 1 _Z10avgDegree1iiPiS_S_S__param_3,
	.param .u64 .ptr .align 1 _Z10avgDegree1iiPiS_S_S__param_4,
	.param .u64 .ptr .align 1 _Z10avgDegree1iiPiS_S_S__param_5
)
{
	.reg .pred 	%p<13>;
	.reg .b32 	%r<96>;
	.reg .b64 	%rd<31>;

	ld.param.u32 	%r41, [_Z10avgDegree1iiPiS_S_S__param_0];
	ld.param.u32 	%r40, [_Z10avgDegree1iiPiS_S_S__param_1];
	ld.param.u64 	%rd9, [_Z10avgDegree1iiPiS_S_S__param_2];
	ld.param.u64 	%rd10, [_Z10avgDegree1iiPiS_S_S__param_3];
	ld.param.u64 	%rd7, [_Z10avgDegree1iiPiS_S_S__param_4];
	ld.param.u64 	%rd8, [_Z10avgDegree1iiPiS_S_S__param_5];
	cvta.to.global.u64 	%rd1, %rd10;
	cvta.to.global.u64 	%rd2, %rd9;
	mov.u32 	%r1, %tid.x;
	setp.ge.s32 	%p1, %r1, %r41;
	@%p1 bra 	$L__BB1_10;
	mov.u32 	%r2, %ntid.x;
	setp.ge.s32 	%p2, %r1, %r40;
	mov.b32 	%r94, 0;
	mov.u32 	%r95, %r94;
	@%p2 bra 	$L__BB1_9;
	add.s32 	%r80, %r1, %r2;
	max.u32 	%r45, %r40, %r80;
	setp.lt.u32 	%p3, %r80, %r40;
	selp.u32 	%r46, 1, 0, %p3;
	add.s32 	%r47, %r80, %r46;
	sub.s32 	%r48, %r45, %r47;
	div.u32 	%r49, %r48, %r2;
	add.s32 	%r50, %r49, %r46;
	add.s32 	%r4, %r50, 1;
	and.b32  	%r5, %r4, 3;
	setp.lt.u32 	%p4, %r50, 3;
	add.s32 	%r88, %r1, 1;
	mov.b32 	%r95, 0;
	mov.u32 	%r94, %r95;
	@%p4 bra 	$L__BB1_6;
	shl.b32 	%r52, %r2, 1;
	add.s32 	%r83, %r1, %r52;
	shl.b32 	%r8, %r2, 2;
	mad.lo.s32 	%r82, %r2, 3, %r1;
	and.b32  	%r53, %r4, -4;
	neg.s32 	%r79, %r53;
	mov.b32 	%r95, 0;
	mov.u32 	%r81, %r1;
$L__BB1_4:
	add.s32 	%r54, %r81, 1;
	mul.wide.u32 	%rd11, %r54, 4;
	add.s64 	%rd12, %rd2, %rd11;
	ld.global.u32 	%r55, [%rd12];
	add.s32 	%r56, %r55, %r94;
	add.s64 	%rd13, %rd1, %rd11;
	ld.global.u32 	%r57, [%rd13];
	setp.eq.s32 	%p5, %r57, 0;
	selp.u32 	%r58, 1, 0, %p5;
	add.s32 	%r59, %r95, %r58;
	add.s32 	%r60, %r80, 1;
	mul.wide.u32 	%rd14, %r60, 4;
	add.s64 	%rd15, %rd2, %rd14;
	ld.global.u32 	%r61, [%rd15];
	add.s32 	%r62, %r61, %r56;
	add.s64 	%rd16, %rd1, %rd14;
	ld.global.u32 	%r63, [%rd16];
	setp.eq.s32 	%p6, %r63, 0;
	selp.u32 	%r64, 1, 0, %p6;
	add.s32 	%r65, %r59, %r64;
	add.s32 	%r66, %r83, 1;
	mul.wide.u32 	%rd17, %r66, 4;
	add.s64 	%rd18, %rd2, %rd17;
	ld.global.u32 	%r67, [%rd18];
	add.s32 	%r68, %r67, %r62;
	add.s64 	%rd19, %rd1, %rd17;
	ld.global.u32 	%r69, [%rd19];
	setp.eq.s32 	%p7, %r69, 0;
	selp.u32 	%r70, 1, 0, %p7;
	add.s32 	%r71, %r65, %r70;
	add.s32 	%r72, %r82, 1;
	mul.wide.u32 	%rd20, %r72, 4;
	add.s64 	%rd21, %rd2, %rd20;
	ld.global.u32 	%r73, [%rd21];
	add.s32 	%r94, %r73, %r68;
	add.s64 	%rd22, %rd1, %rd20;
	ld.global.u32 	%r74, [%rd22];
	setp.eq.s32 	%p8, %r74, 0;
	selp.u32 	%r75, 1, 0, %p8;
	add.s32 	%r95, %r71, %r75;
	add.s32 	%r83, %r83, %r8;
	add.s32 	%r82, %r82, %r8;
	add.s32 	%r81, %r81, %r8;
	add.s32 	%r80, %r80, %r8;
	add.s32 	%r79, %r79, 4;
	setp.ne.s32 	%p9, %r79, 0;
	@%p9 bra 	$L__BB1_4;
	add.s32 	%r88, %r81, 1;
$L__BB1_6:
	setp.eq.s32 	%p10, %r5, 0;
	@%p10 bra 	$L__BB1_9;
	mul.wide.u32 	%rd30, %r88, 4;
	mul.wide.u32 	%rd4, %r2, 4;
	neg.s32 	%r91, %r5;
$L__BB1_8:
	.pragma "nounroll";
	add.s64 	%rd23, %rd2, %rd30;
	ld.global.u32 	%r76, [%rd23];
	add.s32 	%r94, %r76, %r94;
	add.s64 	%rd24, %rd1, %rd30;
	ld.global.u32 	%r77, [%rd24];
	setp.eq.s32 	%p11, %r77, 0;
	selp.u32 	%r78, 1, 0, %p11;
	add.s32 	%r95, %r95, %r78;
	add.s64 	%rd30, %rd30, %rd4;
	add.s32 	%r91, %r91, 1;
	setp.ne.s32 	%p12, %r91, 0;
	@%p12 bra 	$L__BB1_8;
$L__BB1_9:
	cvta.to.global.u64 	%rd25, %rd7;
	mul.wide.u32 	%rd26, %r1, 4;
	add.s64 	%rd27, %rd25, %rd26;
	st.global.u32 	[%rd27+4], %r94;
	cvta.to.global.u64 	%rd28, %rd8;
	add.s64 	%rd29, %rd28, %rd26;
	st.global.u32 	[%rd29+4], %r95;
$L__BB1_10:
	ret;

}
	// .globl	_Z10avgDegree2iiPiS_Pd
.visible .entry _Z10avgDegree2iiPiS_Pd(
	.param .u32 _Z10avgDegree2iiPiS_Pd_param_0,
	.param .u32 _Z10avgDegree2iiPiS_Pd_param_1,
	.param .u64 .ptr .align 1 _Z10avgDegree2iiPiS_Pd_param_2,
	.param .u64 .ptr .align 1 _Z10avgDegree2iiPiS_Pd_param_3,
	.param .u64 .ptr .align 1 _Z10avgDegree2iiPiS_Pd_param_4
)
{
	.reg .pred 	%p<8>;
	.reg .b32 	%r<90>;
	.reg .b64 	%rd<26>;
	.reg .b64 	%fd<7>;

	ld.param.u32 	%r41, [_Z10avgDegree2iiPiS_Pd_param_0];
	ld.param.u32 	%r40, [_Z10avgDegree2iiPiS_Pd_param_1];
	ld.param.u64 	%rd8, [_Z10avgDegree2iiPiS_Pd_param_2];
	ld.param.u64 	%rd9, [_Z10avgDegree2iiPiS_Pd_param_3];
	ld.param.u64 	%rd7, [_Z10avgDegree2iiPiS_Pd_param_4];
	cvta.to.global.u64 	%rd1, %rd9;
	cvta.to.global.u64 	%rd2, %rd8;
	mov.u32 	%r75, %tid.x;
	setp.ge.s32 	%p1, %r75, %r41;
	@%p1 bra 	$L__BB2_11;
	mov.u32 	%r2, %ntid.x;
	setp.ge.s32 	%p2, %r75, %r40;
	mov.f64 	%fd6, 0d7FF8000000000000;
	@%p2 bra 	$L__BB2_10;
	add.s32 	%r82, %r75, 1;
	add.s32 	%r74, %r75, %r2;
	max.u32 	%r44, %r40, %r74;
	setp.lt.u32 	%p3, %r74, %r40;
	selp.u32 	%r45, 1, 0, %p3;
	add.s32 	%r46, %r74, %r45;
	sub.s32 	%r47, %r44, %r46;
	div.u32 	%r48, %r47, %r2;
	add.s32 	%r49, %r48, %r45;
	add.s32 	%r5, %r49, 1;
	and.b32  	%r6, %r5, 3;
	setp.lt.u32 	%p4, %r49, 3;
	mov.b32 	%r89, 0;
	mov.u32 	%r88, %r89;
	@%p4 bra 	$L__BB2_6;
	shl.b32 	%r51, %r2, 1;
	add.s32 	%r77, %r75, %r51;
	shl.b32 	%r8, %r2, 2;
	mad.lo.s32 	%r76, %r2, 3, %r75;
	and.b32  	%r52, %r5, -4;
	neg.s32 	%r73, %r52;
	mov.b32 	%r89, 0;
$L__BB2_4:
	add.s32 	%r53, %r75, 1;
	mul.wide.u32 	%rd10, %r53, 4;
	add.s64 	%rd11, %rd2, %rd10;
	ld.global.u32 	%r54, [%rd11];
	add.s32 	%r55, %r54, %r88;
	add.s64 	%rd12, %rd1, %rd10;
	ld.global.u32 	%r56, [%rd12];
	add.s32 	%r57, %r56, %r89;
	add.s32 	%r58, %r74, 1;
	mul.wide.u32 	%rd13, %r58, 4;
	add.s64 	%rd14, %rd2, %rd13;
	ld.global.u32 	%r59, [%rd14];
	add.s32 	%r60, %r59, %r55;
	add.s64 	%rd15, %rd1, %rd13;
	ld.global.u32 	%r61, [%rd15];
	add.s32 	%r62, %r61, %r57;
	add.s32 	%r63, %r77, 1;
	mul.wide.u32 	%rd16, %r63, 4;
	add.s64 	%rd17, %rd2, %rd16;
	ld.global.u32 	%r64, [%rd17];
	add.s32 	%r65, %r64, %r60;
	add.s64 	%rd18, %rd1, %rd16;
	ld.global.u32 	%r66, [%rd18];
	add.s32 	%r67, %r66, %r62;
	add.s32 	%r68, %r76, 1;
	mul.wide.u32 	%rd19, %r68, 4;
	add.s64 	%rd20, %rd2, %rd19;
	ld.global.u32 	%r69, [%rd20];
	add.s32 	%r88, %r69, %r65;
	add.s64 	%rd21, %rd1, %rd19;
	ld.global.u32 	%r70, [%rd21];
	add.s32 	%r89, %r70, %r67;
	add.s32 	%r77, %r77, %r8;
	add.s32 	%r76, %r76, %r8;
	add.s32 	%r75, %r75, %r8;
	add.s32 	%r74, %r74, %r8;
	add.s32 	%r73, %r73, 4;
	setp.ne.s32 	%p5, %r73, 0;
	@%p5 bra 	$L__BB2_4;
	add.s32 	%r82, %r75, 1;
$L__BB2_6:
	setp.eq.s32 	%p6, %r6, 0;
	@%p6 bra 	$L__BB2_9;
	mul.wide.u32 	%rd25, %r82, 4;
	mul.wide.u32 	%rd4, %r2, 4;
	neg.s32 	%r85, %r6;
$L__BB2_8:
	.pragma "nounroll";
	add.s64 	%rd22, %rd2, %rd25;
	ld.global.u32 	%r71, [%rd22];
	add.s32 	%r88, %r71, %r88;
	add.s64 	%rd23, %rd1, %rd25;
	ld.global.u32 	%r72, [%rd23];
	add.s32 	%r89, %r72, %r89;
	add.s64 	%rd25, %rd25, %rd4;
	add.s32 	%r85, %r85, 1;
	setp.ne.s32 	%p7, %r85, 0;
	@%p7 bra 	$L__BB2_8;
$L__BB2_9:
	cvt.rn.f64.s32 	%fd4, %r88;
	cvt.rn.f64.s32 	%fd5, %r89;
	div.rn.f64 	%fd6, %fd4, %fd5;
$L__BB2_10:
	cvta.to.global.u64 	%rd24, %rd7;
	st.global.f64 	[%rd24], %fd6;
$L__BB2_11:
	ret;

}
	// .globl	_Z6getADGidPdPiS0_P17curandStateXORWOWi
.visible .entry _Z6getADGidPdPiS0_P17curandStateXORWOWi(
	.param .u32 _Z6getADGidPdPiS0_P17curandStateXORWOWi_param_0,
	.param .f64 _Z6getADGidPdPiS0_P17curandStateXORWOWi_param_1,
	.param .u64 .ptr .align 1 _Z6getADGidPdPiS0_P17curandStateXORWOWi_param_2,
	.param .u64 .ptr .align 1 _Z6getADGidPdPiS0_P17curandStateXORWOWi_param_3,
	.param .u64 .ptr .align 1 _Z6getADGidPdPiS0_P17curandStateXORWOWi_param_4,
	.param .u64 .ptr .align 1 _Z6getADGidPdPiS0_P17curandStateXORWOWi_param_5,
	.param .u32 _Z6getADGidPdPiS0_P17curandStateXORWOWi_param_6
)
{
	.reg .pred 	%p<6>;
	.reg .b32 	%r<10>;
	.reg .b64 	%rd<11>;
	.reg .b64 	%fd<6>;

	ld.param.u32 	%r3, [_Z6getADGidPdPiS0_P17curandStateXORWOWi_param_0];
	ld.param.f64 	%fd1, [_Z6getADGidPdPiS0_P17curandStateXORWOWi_param_1];
	ld.param.u64 	%rd5, [_Z6getADGidPdPiS0_P17curandStateXORWOWi_param_2];
	ld.param.u64 	%rd3, [_Z6getADGidPdPiS0_P17curandStateXORWOWi_param_3];
	ld.param.u64 	%rd4, [_Z6getADGidPdPiS0_P17curandStateXORWOWi_param_4];
	ld.param.u32 	%r2, [_Z6getADGidPdPiS0_P17curandStateXORWOWi_param_6];
	cvta.to.global.u64 	%rd1, %rd5;
	mov.u32 	%r4, %ntid.x;
	mov.u32 	%r5, %ctaid.x;
	mov.u32 	%r6, %tid.x;
	mad.lo.s32 	%r7, %r4, %r5, %r6;
	add.s32 	%r1, %r7, 1;
	setp.gt.s32 	%p1, %r1, %r3;
	setp.gt.u32 	%p2, %r7, 2147483646;
	or.pred  	%p3, %p2, %p1;
	@%p3 bra 	$L__BB3_4;
	cvta.to.global.u64 	%rd6, %rd3;
	mul.wide.u32 	%rd7, %r1, 4;
	add.s64 	%rd2, %rd6, %rd7;
	ld.global.u32 	%r8, [%rd2];
	setp.ne.s32 	%p4, %r8, 0;
	@%p4 bra 	$L__BB3_4;
	ld.global.f64 	%fd2, [%rd1];
	cvta.to.global.u64 	%rd8, %rd4;
	add.s64 	%rd10, %rd8, %rd7;
	ld.global.u32 	%r9, [%rd10];
	cvt.rn.f64.s32 	%fd3, %r9;
	add.f64 	%fd4, %fd1, 0d3FF0000000000000;
	mul.f64 	%fd5, %fd4, %fd2;
	setp.ltu.f64 	%p5, %fd5, %fd3;
	@%p5 bra 	$L__BB3_4;
	st.global.u32 	[%rd2], %r2;
$L__BB3_4:
	ret;

}
	// .globl	_Z12updateDegreePiS_iS_S_
.visible .entry _Z12updateDegreePiS_iS_S_(
	.param .u64 .ptr .align 1 _Z12updateDegreePiS_iS_S__param_0,
	.param .u64 .ptr .align 1 _Z12updateDegreePiS_iS_S__param_1,
	.param .u32 _Z12updateDegreePiS_iS_S__param_2,
	.param .u64 .ptr .align 1 _Z12updateDegreePiS_iS_S__param_3,
	.param .u64 .ptr .align 1 _Z12updateDegreePiS_iS_S__param_4
)
{
	.reg .pred 	%p<8>;
	.reg .b32 	%r<27>;
	.reg .b64 	%rd<20>;

	ld.param.u64 	%rd5, [_Z12updateDegreePiS_iS_S__param_0];
	ld.param.u64 	%rd6, [_Z12updateDegreePiS_iS_S__param_1];
	ld.param.u32 	%r13, [_Z12updateDegreePiS_iS_S__param_2];
	ld.param.u64 	%rd8, [_Z12updateDegreePiS_iS_S__param_3];
	ld.param.u64 	%rd7, [_Z12updateDegreePiS_iS_S__param_4];
	cvta.to.global.u64 	%rd1, %rd8;
	mov.u32 	%r14, %ntid.x;
	mov.u32 	%r15, %ctaid.x;
	mov.u32 	%r16, %tid.x;
	mad.lo.s32 	%r1, %r14, %r15, %r16;
	add.s32 	%r2, %r1, 1;
	setp.gt.s32 	%p1, %r2, %r13;
	setp.gt.u32 	%p2, %r1, 2147483646;
	or.pred  	%p3, %p2, %p1;
	@%p3 bra 	$L__BB4_7;
	cvta.to.global.u64 	%rd9, %rd7;
	mul.wide.u32 	%rd10, %r2, 4;
	add.s64 	%rd2, %rd9, %rd10;
	mov.b32 	%r17, 0;
	st.global.u32 	[%rd2], %r17;
	add.s64 	%rd11, %rd1, %rd10;
	ld.global.u32 	%r18, [%rd11];
	setp.ne.s32 	%p4, %r18, 0;
	@%p4 bra 	$L__BB4_7;
	cvta.to.global.u64 	%rd12, %rd5;
	add.s64 	%rd14, %rd12, %rd10;
	ld.global.u32 	%r24, [%rd14];
	mul.wide.u32 	%rd15, %r1, 4;
	add.s64 	%rd3, %rd12, %rd15;
	ld.global.u32 	%r25, [%rd3+8];
	setp.ge.s32 	%p5, %r24, %r25;
	@%p5 bra 	$L__BB4_7;
	cvta.to.global.u64 	%rd4, %rd6;
	mov.b32 	%r26, 0;
$L__BB4_4:
	mul.wide.s32 	%rd16, %r24, 4;
	add.s64 	%rd17, %rd4, %rd16;
	ld.global.u32 	%r20, [%rd17];
	mul.wide.s32 	%rd18, %r20, 4;
	add.s64 	%rd19, %rd1, %rd18;
	ld.global.u32 	%r21, [%rd19];
	setp.ne.s32 	%p6, %r21, 0;
	@%p6 bra 	$L__BB4_6;
	add.s32 	%r26, %r26, 1;
	st.global.u32 	[%rd2], %r26;
	ld.global.u32 	%r25, [%rd3+8];
$L__BB4_6:
	add.s32 	%r24, %r24, 1;
	setp.lt.s32 	%p7, %r24, %r25;
	@%p7 bra 	$L__BB4_4;
$L__BB4_7:
	ret;

}
	// .globl	_Z5jpadgPiS_S_S_ii
.visible .entry _Z5jpadgPiS_S_S_ii(
	.param .u64 .ptr .align 1 _Z5jpadgPiS_S_S_ii_param_0,
	.param .u64 .ptr .align 1 _Z5jpadgPiS_S_S_ii_param_1,
	.param .u64 .ptr .align 1 _Z5jpadgPiS_S_S_ii_param_2,
	.param .u64 .ptr .align 1 _Z5jpadgPiS_S_S_ii_param_3,
	.param .u32 _Z5jpadgPiS_S_S_ii_param_4,
	.param .u32 _Z5jpadgPiS_S_S_ii_param_5
)
{
	.reg .pred 	%p<15>;
	.reg .b16 	%rs<4>;
	.reg .b32 	%r<33>;
	.reg .b64 	%rd<41>;

	ld.param.u64 	%rd12, [_Z5jpadgPiS_S_S_ii_param_0];
	ld.param.u64 	%rd13, [_Z5jpadgPiS_S_S_ii_param_1];
	ld.param.u64 	%rd14, [_Z5jpadgPiS_S_S_ii_param_2];
	ld.param.u64 	%rd15, [_Z5jpadgPiS_S_S_ii_param_3];
	ld.param.u32 	%r19, [_Z5jpadgPiS_S_S_ii_param_5];
	cvta.to.global.u64 	%rd1, %rd14;
	cvta.to.global.u64 	%rd2, %rd15;
	mov.u32 	%r20, %ntid.x;
	mov.u32 	%r21, %ctaid.x;
	mov.u32 	%r22, %tid.x;
	mad.lo.s32 	%r1, %r20, %r21, %r22;
	add.s32 	%r2, %r1, 1;
	setp.gt.s32 	%p1, %r2, %r19;
	setp.gt.u32 	%p2, %r1, 2147483646;
	or.pred  	%p3, %p2, %p1;
	@%p3 bra 	$L__BB5_19;
	mul.wide.u32 	%rd16, %r2, 4;
	add.s64 	%rd3, %rd2, %rd16;
	ld.global.u32 	%r23, [%rd3];
	setp.ne.s32 	%p4, %r23, 0;
	@%p4 bra 	$L__BB5_19;
	cvta.to.global.u64 	%rd17, %rd12;
	mul.wide.u32 	%rd18, %r1, 4;
	add.s64 	%rd4, %rd17, %rd18;
	ld.global.u32 	%r3, [%rd4+8];
	add.s64 	%rd5, %rd17, %rd16;
	ld.global.u32 	%r4, [%rd5];
	sub.s32 	%r5, %r3, %r4;
	add.s32 	%r24, %r5, 2;
	cvt.s64.s32 	%rd6, %r24;
	{ // callseq 0, 0
	.param .b64 param0;
	st.param.b64 	[param0], %rd6;
	.param .b64 retval0;
	call.uni (retval0), 
	malloc, 
	(
	param0
	);
	ld.param.b64 	%rd20, [retval0];
	} // callseq 0
	setp.eq.s32 	%p5, %r24, 0;
	@%p5 bra 	$L__BB5_5;
	mov.b64 	%rd40, 0;
$L__BB5_4:
	add.s64 	%rd22, %rd20, %rd40;
	mov.b16 	%rs1, 0;
	st.u8 	[%rd22], %rs1;
	add.s64 	%rd40, %rd40, 1;
	setp.lt.u64 	%p6, %rd40, %rd6;
	@%p6 bra 	$L__BB5_4;
$L__BB5_5:
	ld.global.u32 	%r30, [%rd5];
	ld.global.u32 	%r31, [%rd4+8];
	setp.ge.s32 	%p7, %r30, %r31;
	@%p7 bra 	$L__BB5_10;
	add.s64 	%rd10, %rd1, %rd16;
	add.s32 	%r8, %r5, 1;
	cvta.to.global.u64 	%rd11, %rd13;
$L__BB5_7:
	mul.wide.s32 	%rd24, %r30, 4;
	add.s64 	%rd25, %rd11, %rd24;
	ld.global.u32 	%r12, [%rd25];
	mul.wide.s32 	%rd26, %r12, 4;
	add.s64 	%rd27, %rd1, %rd26;
	ld.global.u32 	%r25, [%rd27];
	ld.global.u32 	%r26, [%rd10];
	setp.le.s32 	%p8, %r25, %r26;
	@%p8 bra 	$L__BB5_17;
	add.s64 	%rd29, %rd2, %rd26;
	ld.global.u32 	%r13, [%rd29];
	setp.ne.s32 	%p9, %r13, 0;
	@%p9 bra 	$L__BB5_15;
	{ // callseq 4, 0
	.param .b64 param0;
	st.param.b64 	[param0], %rd20;
	call.uni 
	free, 
	(
	param0
	);
	} // callseq 4
	bra.uni 	$L__BB5_19;
$L__BB5_10:
	setp.lt.s32 	%p12, %r5, 0;
	@%p12 bra 	$L__BB5_14;
	mov.b32 	%r32, 1;
$L__BB5_12:
	cvt.u64.u32 	%rd32, %r32;
	add.s64 	%rd33, %rd20, %rd32;
	ld.u8 	%rs3, [%rd33];
	setp.eq.s16 	%p13, %rs3, 0;
	@%p13 bra 	$L__BB5_18;
	add.s32 	%r32, %r32, 1;
	setp.ne.s32 	%p14, %r32, %r24;
	@%p14 bra 	$L__BB5_12;
$L__BB5_14:
	{ // callseq 2, 0
	.param .b64 param0;
	st.param.b64 	[param0], %rd20;
	call.uni 
	free, 
	(
	param0
	);
	} // callseq 2
	mov.u64 	%rd34, $str;
	cvta.global.u64 	%rd35, %rd34;
	mov.u64 	%rd36, $str$1;
	cvta.global.u64 	%rd37, %rd36;
	mov.u64 	%rd38, __unnamed_1;
	cvta.global.u64 	%rd39, %rd38;
	{ // callseq 3, 0
	.param .b64 param0;
	st.param.b64 	[param0], %rd35;
	.param .b64 param1;
	st.param.b64 	[param1], %rd37;
	.param .b32 param2;
	st.param.b32 	[param2], 231;
	.param .b64 param3;
	st.param.b64 	[param3], %rd39;
	.param .b64 param4;
	st.param.b64 	[param4], 1;
	call.uni 
	__assertfail, 
	(
	param0, 
	param1, 
	param2, 
	param3, 
	param4
	);
	} // callseq 3
	bra.uni 	$L__BB5_19;
$L__BB5_15:
	setp.gt.s32 	%p10, %r13, %r8;
	@%p10 bra 	$L__BB5_17;
	cvt.s64.s32 	%rd30, %r13;
	add.s64 	%rd31, %rd20, %rd30;
	mov.b16 	%rs2, 1;
	st.u8 	[%rd31], %rs2;
	ld.global.u32 	%r31, [%rd4+8];
$L__BB5_17:
	add.s32 	%r30, %r30, 1;
	setp.lt.s32 	%p11, %r30, %r31;
	@%p11 bra 	$L__BB5_7;
	bra.uni 	$L__BB5_10;
$L__BB5_18:
	{ // callseq 1, 0
	.param .b64 param0;
	st.param.b64 	[param0], %rd20;
	call.uni 
	free, 
	(
	param0
	);
	} // callseq 1
	st.global.u32 	[%rd3], %r32;
$L__BB5_19:
	ret;

}


// ===== COMPILED SASS (sm_100) =====

	.target	sm_100

	.elftype	@"ET_EXEC"


//--------------------- .note.nv.tkinfo           --------------------------
	.section	.note.nv.tkinfo,"",@"SHT_NOTE"
	.sectionflags	@"SHF_NOTE_NV_TKINFO"
	.tkinfo
        /*0018*/ 	.word	0x00000002
        /*0030*/ 	.string	""
        /*0030*/ 	.string	"ptxas"
        /*0030*/ 	.string	"Cuda compilation tools, release 13.0, V13.0.88"
        /*0030*/ 	.string	"Build cuda_13.0.r13.0/compiler.36424714_0"
        /*0030*/ 	.string	"-arch sm_100 -m 64 "



//--------------------- .note.nv.cuinfo           --------------------------
	.section	.note.nv.cuinfo,"",@"SHT_NOTE"
	.sectionflags	@"SHF_NOTE_NV_CUINFO"
        /*0018*/ 	.short	0x0002
        /*001a*/ 	.short	0x0064
        /*001c*/ 	.short	0x0082
	.zero		2


//--------------------- .nv.info                  --------------------------
	.section	.nv.info,"",@"SHT_CUDA_INFO"
	.align	4


	//----- nvinfo : EIATTR_REGCOUNT
	.align		4
        /*0000*/ 	.byte	0x04, 0x2f
        /*0002*/ 	.short	(.L_13 - .L_12)
	.align		4
.L_12:
        /*0004*/ 	.word	index@(_Z12setup_kernelP17curandStateXORWOW)
        /*0008*/ 	.word	0x0000001f


	//----- nvinfo : EIATTR_FRAME_SIZE
	.align		4
.L_13:
        /*000c*/ 	.byte	0x04, 0x11
        /*000e*/ 	.short	(.L_15 - .L_14)
	.align		4
.L_14:
        /*0010*/ 	.word	index@(_Z12setup_kernelP17curandStateXORWOW)
        /*0014*/ 	.word	0x00000000


	//----- nvinfo : EIATTR_REGCOUNT
	.align		4
.L_15:
        /*0018*/ 	.byte	0x04, 0x2f
        /*001a*/ 	.short	(.L_17 - .L_16)
	.align		4
.L_16:
        /*001c*/ 	.word	index@(_Z10avgDegree1iiPiS_S_S_)
        /*0020*/ 	.word	0x00000020


	//----- nvinfo : EIATTR_FRAME_SIZE
	.align		4
.L_17:
        /*0024*/ 	.byte	0x04, 0x11
        /*0026*/ 	.short	(.L_19 - .L_18)
	.align		4
.L_18:
        /*0028*/ 	.word	index@(_Z10avgDegree1iiPiS_S_S_)
        /*002c*/ 	.word	0x00000000


	//----- nvinfo : EIATTR_REGCOUNT
	.align		4
.L_19:
        /*0030*/ 	.byte	0x04, 0x2f
        /*0032*/ 	.short	(.L_21 - .L_20)
	.align		4
.L_20:
        /*0034*/ 	.word	index@(_Z10avgDegree2iiPiS_Pd)
        /*0038*/ 	.word	0x00000020


	//----- nvinfo : EIATTR_FRAME_SIZE
	.align		4
.L_21:
        /*003c*/ 	.byte	0x04, 0x11
        /*003e*/ 	.short	(.L_23 - .L_22)
	.align		4
.L_22:
        /*0040*/ 	.word	index@($__internal_0_$__cuda_sm20_div_rn_f64_full)
        /*0044*/ 	.word	0x00000000


	//----- nvinfo : EIATTR_FRAME_SIZE
	.align		4
.L_23:
        /*0048*/ 	.byte	0x04, 0x11
        /*004a*/ 	.short	(.L_25 - .L_24)
	.align		4
.L_24:
        /*004c*/ 	.word	index@(_Z10avgDegree2iiPiS_Pd)
        /*0050*/ 	.word	0x00000000


	//----- nvinfo : EIATTR_REGCOUNT
	.align		4
.L_25:
        /*0054*/ 	.byte	0x04, 0x2f
        /*0056*/ 	.short	(.L_27 - .L_26)
	.align		4
.L_26:
        /*0058*/ 	.word	index@(_Z6getADGidPdPiS0_P17curandStateXORWOWi)
        /*005c*/ 	.word	0x0000000e


	//----- nvinfo : EIATTR_FRAME_SIZE
	.align		4
.L_27:
        /*0060*/ 	.byte	0x04, 0x11
        /*0062*/ 	.short	(.L_29 - .L_28)
	.align		4
.L_28:
        /*0064*/ 	.word	index@(_Z6getADGidPdPiS0_P17curandStateXORWOWi)
        /*0068*/ 	.word	0x00000000


	//----- nvinfo : EIATTR_REGCOUNT
	.align		4
.L_29:
        /*006c*/ 	.byte	0x04, 0x2f
        /*006e*/ 	.short	(.L_31 - .L_30)
	.align		4
.L_30:
        /*0070*/ 	.word	index@(_Z12updateDegreePiS_iS_S_)
        /*0074*/ 	.word	0x00000014


	//----- nvinfo : EIATTR_FRAME_SIZE
	.align		4
.L_31:
        /*0078*/ 	.byte	0x04, 0x11
        /*007a*/ 	.short	(.L_33 - .L_32)
	.align		4
.L_32:
        /*007c*/ 	.word	index@(_Z12updateDegreePiS_iS_S_)
        /*0080*/ 	.word	0x00000000


	//----- nvinfo : EIATTR_REGCOUNT
	.align		4
.L_33:
        /*0084*/ 	.byte	0x04, 0x2f
        /*0086*/ 	.short	(.L_35 - .L_34)
	.align		4
.L_34:
        /*0088*/ 	.word	index@(_Z5jpadgPiS_S_S_ii)
        /*008c*/ 	.word	0x0000001e


	//----- nvinfo : EIATTR_FRAME_SIZE
	.align		4
.L_35:
        /*0090*/ 	.byte	0x04, 0x11
        /*0092*/ 	.short	(.L_37 - .L_36)
	.align		4
.L_36:
        /*0094*/ 	.word	index@(_Z5jpadgPiS_S_S_ii)
        /*0098*/ 	.word	0x00000000


	//----- nvinfo : EIATTR_MIN_STACK_SIZE
	.align		4
.L_37:
        /*009c*/ 	.byte	0x04, 0x12
        /*009e*/ 	.short	(.L_39 - .L_38)
	.align		4
.L_38:
        /*00a0*/ 	.word	index@(_Z5jpadgPiS_S_S_ii)
        /*00a4*/ 	.word	0x00000000


	//----- nvinfo : EIATTR_MIN_STACK_SIZE
	.align		4
.L_39:
        /*00a8*/ 	.byte	0x04, 0x12
        /*00aa*/ 	.short	(.L_41 - .L_40)
	.align		4
.L_40:
        /*00ac*/ 	.word	index@(_Z12updateDegreePiS_iS_S_)
        /*00b0*/ 	.word	0x00000000


	//----- nvinfo : EIATTR_MIN_STACK_SIZE
	.align		4
.L_41:
        /*00b4*/ 	.byte	0x04, 0x12
        /*00b6*/ 	.short	(.L_43 - .L_42)
	.align		4
.L_42:
        /*00b8*/ 	.word	index@(_Z6getADGidPdPiS0_P17curandStateXORWOWi)
        /*00bc*/ 	.word	0x00000000


	//----- nvinfo : EIATTR_MIN_STACK_SIZE
	.align		4
.L_43:
        /*00c0*/ 	.byte	0x04, 0x12
        /*00c2*/ 	.short	(.L_45 - .L_44)
	.align		4
.L_44:
        /*00c4*/ 	.word	index@(_Z10avgDegree2iiPiS_Pd)
        /*00c8*/ 	.word	0x00000000


	//----- nvinfo : EIATTR_MIN_STACK_SIZE
	.align		4
.L_45:
        /*00cc*/ 	.byte	0x04, 0x12
        /*00ce*/ 	.short	(.L_47 - .L_46)
	.align		4
.L_46:
        /*00d0*/ 	.word	index@(_Z10avgDegree1iiPiS_S_S_)
        /*00d4*/ 	.word	0x00000000


	//----- nvinfo : EIATTR_MIN_STACK_SIZE
	.align		4
.L_47:
        /*00d8*/ 	.byte	0x04, 0x12
        /*00da*/ 	.short	(.L_49 - .L_48)
	.align		4
.L_48:
        /*00dc*/ 	.word	index@(_Z12setup_kernelP17curandStateXORWOW)
        /*00e0*/ 	.word	0x00000000
.L_49:


//--------------------- .nv.compat                --------------------------
	.section	.nv.compat,"",@"SHT_CUDA_COMPAT_INFO"
	.align	4
        /*0000*/ 	.byte	0x02, 0x09, 0x00, 0x00, 0x02, 0x02, 0x01, 0x00, 0x02, 0x05, 0x05, 0x00, 0x03, 0x07, 0x01, 0x01
        /*0010*/ 	.byte	0x02, 0x03, 0x00, 0x00, 0x02, 0x06, 0x01, 0x00, 0x04, 0x0b, 0x08, 0x00, 0x01, 0x00, 0x00, 0x00
        /*0020*/ 	.byte	0x00, 0x00, 0x00, 0x00


//--------------------- .nv.info._Z5jpadgPiS_S_S_ii --------------------------
	.section	.nv.info._Z5jpadgPiS_S_S_ii,"",@"SHT_CUDA_INFO"
	.sectionflags	@""
	.align	4


	//----- nvinfo : EIATTR_CUDA_API_VERSION
	.align		4
        /*0000*/ 	.byte	0x04, 0x37
        /*0002*/ 	.short	(.L_51 - .L_50)
.L_50:
        /*0004*/ 	.word	0x00000082


	//----- nvinfo : EIATTR_KPARAM_INFO
	.align		4
.L_51:
        /*0008*/ 	.byte	0x04, 0x17
        /*000a*/ 	.short	(.L_53 - .L_52)
.L_52:
        /*000c*/ 	.word	0x00000000
        /*0010*/ 	.short	0x0005
        /*0012*/ 	.short	0x0024
        /*0014*/ 	.byte	0x00, 0xf0, 0x11, 0x00


	//----- nvinfo : EIATTR_KPARAM_INFO
	.align		4
.L_53:
        /*0018*/ 	.byte	0x04, 0x17
        /*001a*/ 	.short	(.L_55 - .L_54)
.L_54:
        /*001c*/ 	.word	0x00000000
        /*0020*/ 	.short	0x0004
        /*0022*/ 	.short	0x0020
        /*0024*/ 	.byte	0x00, 0xf0, 0x11, 0x00


	//----- nvinfo : EIATTR_KPARAM_INFO
	.align		4
.L_55:
        /*0028*/ 	.byte	0x04, 0x17
        /*002a*/ 	.short	(.L_57 - .L_56)
.L_56:
        /*002c*/ 	.word	0x00000000
        /*0030*/ 	.short	0x0003
        /*0032*/ 	.short	0x0018
        /*0034*/ 	.byte	0x00, 0xf5, 0x21, 0x00


	//----- nvinfo : EIATTR_KPARAM_INFO
	.align		4
.L_57:
        /*0038*/ 	.byte	0x04, 0x17
        /*003a*/ 	.short	(.L_59 - .L_58)
.L_58:
        /*003c*/ 	.word	0x00000000
        /*0040*/ 	.short	0x0002
        /*0042*/ 	.short	0x0010
        /*0044*/ 	.byte	0x00, 0xf5, 0x21, 0x00


	//----- nvinfo : EIATTR_KPARAM_INFO
	.align		4
.L_59:
        /*0048*/ 	.byte	0x04, 0x17
        /*004a*/ 	.short	(.L_61 - .L_60)
.L_60:
        /*004c*/ 	.word	0x00000000
        /*0050*/ 	.short	0x0001
        /*0052*/ 	.short	0x0008
        /*0054*/ 	.byte	0x00, 0xf5, 0x21, 0x00


	//----- nvinfo : EIATTR_KPARAM_INFO
	.align		4
.L_61:
        /*0058*/ 	.byte	0x04, 0x17
        /*005a*/ 	.short	(.L_63 - .L_62)
.L_62:
        /*005c*/ 	.word	0x00000000
        /*0060*/ 	.short	0x0000
        /*0062*/ 	.short	0x0000
        /*0064*/ 	.byte	0x00, 0xf5, 0x21, 0x00


	//----- nvinfo : EIATTR_SPARSE_MMA_MASK
	.align		4
.L_63:
        /*0068*/ 	.byte	0x03, 0x50
        /*006a*/ 	.short	0x0000


	//----- nvinfo : EIATTR_MAXREG_COUNT
	.align		4
        /*006c*/ 	.byte	0x03, 0x1b
        /*006e*/ 	.short	0x00ff


	//----- nvinfo : EIATTR_EXTERNS
	.align		4
        /*0070*/ 	.byte	0x04, 0x0f
        /*0072*/ 	.short	(.L_65 - .L_64)


	//   ....[0]....
	.align		4
.L_64:
        /*0074*/ 	.word	index@(free)


	//   ....[1]....
	.align		4
        /*0078*/ 	.word	index@(malloc)


	//   ....[2]....
	.align		4
        /*007c*/ 	.word	index@(__assertfail)


	//----- nvinfo : EIATTR_MERCURY_ISA_VERSION
	.align		4
.L_65:
        /*0080*/ 	.byte	0x03, 0x5f
        /*0082*/ 	.short	0x0101


	//----- nvinfo : EIATTR_VRC_CTA_INIT_COUNT
	.align		4
        /*0084*/ 	.byte	0x02, 0x4a
	.zero		1
	.zero		1


	//----- nvinfo : EIATTR_SYSCALL_OFFSETS
	.align		4
        /*0088*/ 	.byte	0x04, 0x46
        /*008a*/ 	.short	(.L_67 - .L_66)


	//   ....[0]....
.L_66:
        /*008c*/ 	.word	0x000001d0


	//   ....[1]....
        /*0090*/ 	.word	0x00000890


	//   ....[2]....
        /*0094*/ 	.word	0x00000990


	//   ....[3]....
        /*0098*/ 	.word	0x000009e0


	//   ....[4]....
        /*009c*/ 	.word	0x00000a40


	//----- nvinfo : EIATTR_EXIT_INSTR_OFFSETS
	.align		4
.L_67:
        /*00a0*/ 	.byte	0x04, 0x1c
        /*00a2*/ 	.short	(.L_69 - .L_68)


	//   ....[0]....
.L_68:
        /*00a4*/ 	.word	0x00000090


	//   ....[1]....
        /*00a8*/ 	.word	0x000000f0


	//   ....[2]....
        /*00ac*/ 	.word	0x000009a0


	//   ....[3]....
        /*00b0*/ 	.word	0x00000a00


	//   ....[4]....
        /*00b4*/ 	.word	0x00000a50


	//----- nvinfo : EIATTR_CRS_STACK_SIZE
	.align		4
.L_69:
        /*00b8*/ 	.byte	0x04, 0x1e
        /*00ba*/ 	.short	(.L_71 - .L_70)
.L_70:
        /*00bc*/ 	.word	0x00000000


	//----- nvinfo : EIATTR_CBANK_PARAM_SIZE
	.align		4
.L_71:
        /*00c0*/ 	.byte	0x03, 0x19
        /*00c2*/ 	.short	0x0028


	//----- nvinfo : EIATTR_PARAM_CBANK
	.align		4
        /*00c4*/ 	.byte	0x04, 0x0a
        /*00c6*/ 	.short	(.L_73 - .L_72)
	.align		4
.L_72:
        /*00c8*/ 	.word	index@(.nv.constant0._Z5jpadgPiS_S_S_ii)
        /*00cc*/ 	.short	0x0380
        /*00ce*/ 	.short	0x0028


	//----- nvinfo : EIATTR_SW_WAR
	.align		4
.L_73:
        /*00d0*/ 	.byte	0x04, 0x36
        /*00d2*/ 	.short	(.L_75 - .L_74)
.L_74:
        /*00d4*/ 	.word	0x00000008
.L_75:


//--------------------- .nv.info._Z12updateDegreePiS_iS_S_ --------------------------
	.section	.nv.info._Z12updateDegreePiS_iS_S_,"",@"SHT_CUDA_INFO"
	.sectionflags	@""
	.align	4


	//----- nvinfo : EIATTR_CUDA_API_VERSION
	.align		4
        /*0000*/ 	.byte	0x04, 0x37
        /*0002*/ 	.short	(.L_77 - .L_76)
.L_76:
        /*0004*/ 	.word	0x00000082


	//----- nvinfo : EIATTR_KPARAM_INFO
	.align		4
.L_77:
        /*0008*/ 	.byte	0x04, 0x17
        /*000a*/ 	.short	(.L_79 - .L_78)
.L_78:
        /*000c*/ 	.word	0x00000000
        /*0010*/ 	.short	0x0004
        /*0012*/ 	.short	0x0020
        /*0014*/ 	.byte	0x00, 0xf5, 0x21, 0x00


	//----- nvinfo : EIATTR_KPARAM_INFO
	.align		4
.L_79:
        /*0018*/ 	.byte	0x04, 0x17
        /*001a*/ 	.short	(.L_81 - .L_80)
.L_80:
        /*001c*/ 	.word	0x00000000
        /*0020*/ 	.short	0x0003
        /*0022*/ 	.short	0x0018
        /*0024*/ 	.byte	0x00, 0xf5, 0x21, 0x00


	//----- nvinfo : EIATTR_KPARAM_INFO
	.align		4
.L_81:
        /*0028*/ 	.byte	0x04, 0x17
        /*002a*/ 	.short	(.L_83 - .L_82)
.L_82:
        /*002c*/ 	.word	0x00000000
        /*0030*/ 	.short	0x0002
        /*0032*/ 	.short	0x0010
        /*0034*/ 	.byte	0x00, 0xf0, 0x11, 0x00


	//----- nvinfo : EIATTR_KPARAM_INFO
	.align		4
.L_83:
        /*0038*/ 	.byte	0x04, 0x17
        /*003a*/ 	.short	(.L_85 - .L_84)
.L_84:
        /*003c*/ 	.word	0x00000000
        /*0040*/ 	.short	0x0001
        /*0042*/ 	.short	0x0008
        /*0044*/ 	.byte	0x00, 0xf5, 0x21, 0x00


	//----- nvinfo : EIATTR_KPARAM_INFO
	.align		4
.L_85:
        /*0048*/ 	.byte	0x04, 0x17
        /*004a*/ 	.short	(.L_87 - .L_86)
.L_86:
        /*004c*/ 	.word	0x00000000
        /*0050*/ 	.short	0x0000
        /*0052*/ 	.short	0x0000
        /*0054*/ 	.byte	0x00, 0xf5, 0x21, 0x00


	//----- nvinfo : EIATTR_SPARSE_MMA_MASK
	.align		4
.L_87:
        /*0058*/ 	.byte	0x03, 0x50
        /*005a*/ 	.short	0x0000


	//----- nvinfo : EIATTR_MAXREG_COUNT
	.align		4
        /*005c*/ 	.byte	0x03, 0x1b
        /*005e*/ 	.short	0x00ff


	//----- nvinfo : EIATTR_MERCURY_ISA_VERSION
	.align		4
        /*0060*/ 	.byte	0x03, 0x5f
        /*0062*/ 	.short	0x0101


	//----- nvinfo : EIATTR_VRC_CTA_INIT_COUNT
	.align		4
        /*0064*/ 	.byte	0x02, 0x4a
	.zero		1
	.zero		1


	//----- nvinfo : EIATTR_EXIT_INSTR_OFFSETS
	.align		4
        /*0068*/ 	.byte	0x04, 0x1c
        /*006a*/ 	.short	(.L_89 - .L_88)


	//   ....[0]....
.L_88:
        /*006c*/ 	.word	0x00000090


	//   ....[1]....
        /*0070*/ 	.word	0x00000120


	//   ....[2]....
        /*0074*/ 	.word	0x00000190


	//   ....[3]....
        /*0078*/ 	.word	0x000002d0


	//----- nvinfo : EIATTR_CRS_STACK_SIZE
	.align		4
.L_89:
        /*007c*/ 	.byte	0x04, 0x1e
        /*007e*/ 	.short	(.L_91 - .L_90)
.L_90:
        /*0080*/ 	.word	0x00000000


	//----- nvinfo : EIATTR_CBANK_PARAM_SIZE
	.align		4
.L_91:
        /*0084*/ 	.byte	0x03, 0x19
        /*0086*/ 	.short	0x0028


	//----- nvinfo : EIATTR_PARAM_CBANK
	.align		4
        /*0088*/ 	.byte	0x04, 0x0a
        /*008a*/ 	.short	(.L_93 - .L_92)
	.align		4
.L_92:
        /*008c*/ 	.word	index@(.nv.constant0._Z12updateDegreePiS_iS_S_)
        /*0090*/ 	.short	0x0380
        /*0092*/ 	.short	0x0028


	//----- nvinfo : EIATTR_SW_WAR
	.align		4
.L_93:
        /*0094*/ 	.byte	0x04, 0x36
        /*0096*/ 	.short	(.L_95 - .L_94)
.L_94:
        /*0098*/ 	.word	0x00000008
.L_95:


//--------------------- .nv.info._Z6getADGidPdPiS0_P17curandStateXORWOWi --------------------------
	.section	.nv.info._Z6getADGidPdPiS0_P17curandStateXORWOWi,"",@"SHT_CUDA_INFO"
	.sectionflags	@""
	.align	4


	//----- nvinfo : EIATTR_CUDA_API_VERSION
	.align		4
        /*0000*/ 	.byte	0x04, 0x37
        /*0002*/ 	.short	(.L_97 - .L_96)
.L_96:
        /*0004*/ 	.word	0x00000082


	//----- nvinfo : EIATTR_KPARAM_INFO
	.align		4
.L_97:
        /*0008*/ 	.byte	0x04, 0x17
        /*000a*/ 	.short	(.L_99 - .L_98)
.L_98:
        /*000c*/ 	.word	0x00000000
        /*0010*/ 	.short	0x0006
        /*0012*/ 	.short	0x0030
        /*0014*/ 	.byte	0x00, 0xf0, 0x11, 0x00


	//----- nvinfo : EIATTR_KPARAM_INFO
	.align		4
.L_99:
        /*0018*/ 	.byte	0x04, 0x17
        /*001a*/ 	.short	(.L_101 - .L_100)
.L_100:
        /*001c*/ 	.word	0x00000000
        /*0020*/ 	.short	0x0005
        /*0022*/ 	.short	0x0028
        /*0024*/ 	.byte	0x00, 0xf5, 0x21, 0x00


	//----- nvinfo : EIATTR_KPARAM_INFO
	.align		4
.L_101:
        /*0028*/ 	.byte	0x04, 0x17
        /*002a*/ 	.short	(.L_103 - .L_102)
.L_102:
        /*002c*/ 	.word	0x00000000
        /*0030*/ 	.short	0x0004
        /*0032*/ 	.short	0x0020
        /*0034*/ 	.byte	0x00, 0xf5, 0x21, 0x00


	//----- nvinfo : EIATTR_KPARAM_INFO
	.align		4
.L_103:
        /*0038*/ 	.byte	0x04, 0x17
        /*003a*/ 	.short	(.L_105 - .L_104)
.L_104:
        /*003c*/ 	.word	0x00000000
        /*0040*/ 	.short	0x0003
        /*0042*/ 	.short	0x0018
        /*0044*/ 	.byte	0x00, 0xf5, 0x21, 0x00


	//----- nvinfo : EIATTR_KPARAM_INFO
	.align		4
.L_105:
        /*0048*/ 	.byte	0x04, 0x17
        /*004a*/ 	.short	(.L_107 - .L_106)
.L_106:
        /*004c*/ 	.word	0x00000000
        /*0050*/ 	.short	0x0002
        /*0052*/ 	.short	0x0010
        /*0054*/ 	.byte	0x00, 0xf5, 0x21, 0x00


	//----- nvinfo : EIATTR_KPARAM_INFO
	.align		4
.L_107:
        /*0058*/ 	.byte	0x04, 0x17
        /*005a*/ 	.short	(.L_109 - .L_108)
.L_108:
        /*005c*/ 	.word	0x00000000
        /*0060*/ 	.short	0x0001
        /*0062*/ 	.short	0x0008
        /*0064*/ 	.byte	0x00, 0xf0, 0x21, 0x00


	//----- nvinfo : EIATTR_KPARAM_INFO
	.align		4
.L_109:
        /*0068*/ 	.byte	0x04, 0x17
        /*006a*/ 	.short	(.L_111 - .L_110)
.L_110:
        /*006c*/ 	.word	0x00000000
        /*0070*/ 	.short	0x0000
        /*0072*/ 	.short	0x0000
        /*0074*/ 	.byte	0x00, 0xf0, 0x11, 0x00


	//----- nvinfo : EIATTR_SPARSE_MMA_MASK
	.align		4
.L_111:
        /*0078*/ 	.byte	0x03, 0x50
        /*007a*/ 	.short	0x0000


	//----- nvinfo : EIATTR_MAXREG_COUNT
	.align		4
        /*007c*/ 	.byte	0x03, 0x1b
        /*007e*/ 	.short	0x00ff


	//----- nvinfo : EIATTR_MERCURY_ISA_VERSION
	.align		4
        /*0080*/ 	.byte	0x03, 0x5f
        /*0082*/ 	.short	0x0101


	//----- nvinfo : EIATTR_VRC_CTA_INIT_COUNT
	.align		4
        /*0084*/ 	.byte	0x02, 0x4a
	.zero		1
	.zero		1


	//----- nvinfo : EIATTR_EXIT_INSTR_OFFSETS
	.align		4
        /*0088*/ 	.byte	0x04, 0x1c
        /*008a*/ 	.short	(.L_113 - .L_112)


	//   ....[0]....
.L_112:
        /*008c*/ 	.word	0x00000090


	//   ....[1]....
        /*0090*/ 	.word	0x000000f0


	//   ....[2]....
        /*0094*/ 	.word	0x000001a0


	//   ....[3]....
        /*0098*/ 	.word	0x000001d0


	//----- nvinfo : EIATTR_CBANK_PARAM_SIZE
	.align		4
.L_113:
        /*009c*/ 	.byte	0x03, 0x19
        /*009e*/ 	.short	0x0034


	//----- nvinfo : EIATTR_PARAM_CBANK
	.align		4
        /*00a0*/ 	.byte	0x04, 0x0a
        /*00a2*/ 	.short	(.L_115 - .L_114)
	.align		4
.L_114:
        /*00a4*/ 	.word	index@(.nv.constant0._Z6getADGidPdPiS0_P17curandStateXORWOWi)
        /*00a8*/ 	.short	0x0380
        /*00aa*/ 	.short	0x0034


	//----- nvinfo : EIATTR_SW_WAR
	.align		4
.L_115:
        /*00ac*/ 	.byte	0x04, 0x36
        /*00ae*/ 	.short	(.L_117 - .L_116)
.L_116:
        /*00b0*/ 	.word	0x00000008
.L_117:


//--------------------- .nv.info._Z10avgDegree2iiPiS_Pd --------------------------
	.section	.nv.info._Z10avgDegree2iiPiS_Pd,"",@"SHT_CUDA_INFO"
	.sectionflags	@""
	.align	4


	//----- nvinfo : EIATTR_CUDA_API_VERSION
	.align		4
        /*0000*/ 	.byte	0x04, 0x37
        /*0002*/ 	.short	(.L_119 - .L_118)
.L_118:
        /*0004*/ 	.word	0x00000082


	//----- nvinfo : EIATTR_KPARAM_INFO
	.align		4
.L_119:
        /*0008*/ 	.byte	0x04, 0x17
        /*000a*/ 	.short	(.L_121 - .L_120)
.L_120:
        /*000c*/ 	.word	0x00000000
        /*0010*/ 	.short	0x0004
        /*0012*/ 	.short	0x0018
        /*0014*/ 	.byte	0x00, 0xf5, 0x21, 0x00


	//----- nvinfo : EIATTR_KPARAM_INFO
	.align		4
.L_121:
        /*0018*/ 	.byte	0x04, 0x17
        /*001a*/ 	.short	(.L_123 - .L_122)
.L_122:
        /*001c*/ 	.word	0x00000000
        /*0020*/ 	.short	0x0003
        /*0022*/ 	.short	0x0010
        /*0024*/ 	.byte	0x00, 0xf5, 0x21, 0x00


	//----- nvinfo : EIATTR_KPARAM_INFO
	.align		4
.L_123:
        /*0028*/ 	.byte	0x04, 0x17
        /*002a*/ 	.short	(.L_125 - .L_124)
.L_124:
        /*002c*/ 	.word	0x00000000
        /*0030*/ 	.short	0x0002
        /*0032*/ 	.short	0x0008
        /*0034*/ 	.byte	0x00, 0xf5, 0x21, 0x00


	//----- nvinfo : EIATTR_KPARAM_INFO
	.align		4
.L_125:
        /*0038*/ 	.byte	0x04, 0x17
        /*003a*/ 	.short	(.L_127 - .L_126)
.L_126:
        /*003c*/ 	.word	0x00000000
        /*0040*/ 	.short	0x0001
        /*0042*/ 	.short	0x0004
        /*0044*/ 	.byte	0x00, 0xf0, 0x11, 0x00


	//----- nvinfo : EIATTR_KPARAM_INFO
	.align		4
.L_127:
        /*0048*/ 	.byte	0x04, 0x17
        /*004a*/ 	.short	(.L_129 - .L_128)
.L_128:
        /*004c*/ 	.word	0x00000000
        /*0050*/ 	.short	0x0000
        /*0052*/ 	.short	0x0000
        /*0054*/ 	.byte	0x00, 0xf0, 0x11, 0x00


	//----- nvinfo : EIATTR_SPARSE_MMA_MASK
	.align		4
.L_129:
        /*0058*/ 	.byte	0x03, 0x50
        /*005a*/ 	.short	0x0000


	//----- nvinfo : EIATTR_MAXREG_COUNT
	.align		4
        /*005c*/ 	.byte	0x03, 0x1b
        /*005e*/ 	.short	0x00ff


	//----- nvinfo : EIATTR_MERCURY_ISA_VERSION
	.align		4
        /*0060*/ 	.byte	0x03, 0x5f
        /*0062*/ 	.short	0x0101


	//----- nvinfo : EIATTR_VRC_CTA_INIT_COUNT
	.align		4
        /*0064*/ 	.byte	0x02, 0x4a
	.zero		1
	.zero		1


	//----- nvinfo : EIATTR_EXIT_INSTR_OFFSETS
	.align		4
        /*0068*/ 	.byte	0x04, 0x1c
        /*006a*/ 	.short	(.L_131 - .L_130)


	//   ....[0]....
.L_130:
        /*006c*/ 	.word	0x00000040


	//   ....[1]....
        /*0070*/ 	.word	0x000014a0


	//----- nvinfo : EIATTR_CRS_STACK_SIZE
	.align		4
.L_131:
        /*0074*/ 	.byte	0x04, 0x1e
        /*0076*/ 	.short	(.L_133 - .L_132)
.L_132:
        /*0078*/ 	.word	0x00000000


	//----- nvinfo : EIATTR_CBANK_PARAM_SIZE
	.align		4
.L_133:
        /*007c*/ 	.byte	0x03, 0x19
        /*007e*/ 	.short	0x0020


	//----- nvinfo : EIATTR_PARAM_CBANK
	.align		4
        /*0080*/ 	.byte	0x04, 0x0a
        /*0082*/ 	.short	(.L_135 - .L_134)
	.align		4
.L_134:
        /*0084*/ 	.word	index@(.nv.constant0._Z10avgDegree2iiPiS_Pd)
        /*0088*/ 	.short	0x0380
        /*008a*/ 	.short	0x0020


	//----- nvinfo : EIATTR_SW_WAR
	.align		4
.L_135:
        /*008c*/ 	.byte	0x04, 0x36
        /*008e*/ 	.short	(.L_137 - .L_136)
.L_136:
        /*0090*/ 	.word	0x00000008
.L_137:


//--------------------- .nv.info._Z10avgDegree1iiPiS_S_S_ --------------------------
	.section	.nv.info._Z10avgDegree1iiPiS_S_S_,"",@"SHT_CUDA_INFO"
	.sectionflags	@""
	.align	4


	//----- nvinfo : EIATTR_CUDA_API_VERSION
	.align		4
        /*0000*/ 	.byte	0x04, 0x37
        /*0002*/ 	.short	(.L_139 - .L_138)
.L_138:
        /*0004*/ 	.word	0x00000082


	//----- nvinfo : EIATTR_KPARAM_INFO
	.align		4
.L_139:
        /*0008*/ 	.byte	0x04, 0x17
        /*000a*/ 	.short	(.L_141 - .L_140)
.L_140:
        /*000c*/ 	.word	0x00000000
        /*0010*/ 	.short	0x0005
        /*0012*/ 	.short	0x0020
        /*0014*/ 	.byte	0x00, 0xf5, 0x21, 0x00


	//----- nvinfo : EIATTR_KPARAM_INFO
	.align		4
.L_141:
        /*0018*/ 	.byte	0x04, 0x17
        /*001a*/ 	.short	(.L_143 - .L_142)
.L_142:
        /*001c*/ 	.word	0x00000000
        /*0020*/ 	.short	0x0004
        /*0022*/ 	.short	0x0018
        /*0024*/ 	.byte	0x00, 0xf5, 0x21, 0x00


	//----- nvinfo : EIATTR_KPARAM_INFO
	.align		4
.L_143:
        /*0028*/ 	.byte	0x04, 0x17
        /*002a*/ 	.short	(.L_145 - .L_144)
.L_144:
        /*002c*/ 	.word	0x00000000
        /*0030*/ 	.short	0x0003
        /*0032*/ 	.short	0x0010
        /*0034*/ 	.byte	0x00, 0xf5, 0x21, 0x00


	//----- nvinfo : EIATTR_KPARAM_INFO
	.align		4
.L_145:
        /*0038*/ 	.byte	0x04, 0x17
        /*003a*/ 	.short	(.L_147 - .L_146)
.L_146:
        /*003c*/ 	.word	0x00000000
        /*0040*/ 	.short	0x0002
        /*0042*/ 	.short	0x0008
        /*0044*/ 	.byte	0x00, 0xf5, 0x21, 0x00


	//----- nvinfo : EIATTR_KPARAM_INFO
	.align		4
.L_147:
        /*0048*/ 	.byte	0x04, 0x17
        /*004a*/ 	.short	(.L_149 - .L_148)
.L_148:
        /*004c*/ 	.word	0x00000000
        /*0050*/ 	.short	0x0001
        /*0052*/ 	.short	0x0004
        /*0054*/ 	.byte	0x00, 0xf0, 0x11, 0x00


	//----- nvinfo : EIATTR_KPARAM_INFO
	.align		4
.L_149:
        /*0058*/ 	.byte	0x04, 0x17
        /*005a*/ 	.short	(.L_151 - .L_150)
.L_150:
        /*005c*/ 	.word	0x00000000
        /*0060*/ 	.short	0x0000
        /*0062*/ 	.short	0x0000
        /*0064*/ 	.byte	0x00, 0xf0, 0x11, 0x00


	//----- nvinfo : EIATTR_SPARSE_MMA_MASK
	.align		4
.L_151:
        /*0068*/ 	.byte	0x03, 0x50
        /*006a*/ 	.short	0x0000


	//----- nvinfo : EIATTR_MAXREG_COUNT
	.align		4
        /*006c*/ 	.byte	0x03, 0x1b
        /*006e*/ 	.short	0x00ff


	//----- nvinfo : EIATTR_MERCURY_ISA_VERSION
	.align		4
        /*0070*/ 	.byte	0x03, 0x5f
        /*0072*/ 	.short	0x0101


	//----- nvinfo : EIATTR_VRC_CTA_INIT_COUNT
	.align		4
        /*0074*/ 	.byte	0x02, 0x4a
	.zero		1
	.zero		1


	//----- nvinfo : EIATTR_EXIT_INSTR_OFFSETS
	.align		4
        /*0078*/ 	.byte	0x04, 0x1c
        /*007a*/ 	.short	(.L_153 - .L_152)


	//   ....[0]....
.L_152:
        /*007c*/ 	.word	0x00000040


	//   ....[1]....
        /*0080*/ 	.word	0x000017f0


	//----- nvinfo : EIATTR_CRS_STACK_SIZE
	.align		4
.L_153:
        /*0084*/ 	.byte	0x04, 0x1e
        /*0086*/ 	.short	(.L_155 - .L_154)
.L_154:
        /*0088*/ 	.word	0x00000000


	//----- nvinfo : EIATTR_CBANK_PARAM_SIZE
	.align		4
.L_155:
        /*008c*/ 	.byte	0x03, 0x19
        /*008e*/ 	.short	0x0028


	//----- nvinfo : EIATTR_PARAM_CBANK
	.align		4
        /*0090*/ 	.byte	0x04, 0x0a
        /*0092*/ 	.short	(.L_157 - .L_156)
	.align		4
.L_156:
        /*0094*/ 	.word	index@(.nv.constant0._Z10avgDegree1iiPiS_S_S_)
        /*0098*/ 	.short	0x0380
        /*009a*/ 	.short	0x0028


	//----- nvinfo : EIATTR_SW_WAR
	.align		4
.L_157:
        /*009c*/ 	.byte	0x04, 0x36
        /*009e*/ 	.short	(.L_159 - .L_158)
.L_158:
        /*00a0*/ 	.word	0x00000008
.L_159:


//--------------------- .nv.info._Z12setup_kernelP17curandStateXORWOW --------------------------
	.section	.nv.info._Z12setup_kernelP17curandStateXORWOW,"",@"SHT_CUDA_INFO"
	.sectionflags	@""
	.align	4


	//----- nvinfo : EIATTR_CUDA_API_VERSION
	.align		4
        /*0000*/ 	.byte	0x04, 0x37
        /*0002*/ 	.short	(.L_161 - .L_160)
.L_160:
        /*0004*/ 	.word	0x00000082


	//----- nvinfo : EIATTR_KPARAM_INFO
	.align		4
.L_161:
        /*0008*/ 	.byte	0x04, 0x17
        /*000a*/ 	.short	(.L_163 - .L_162)
.L_162:
        /*000c*/ 	.word	0x00000000
        /*0010*/ 	.short	0x0000
        /*0012*/ 	.short	0x0000
        /*0014*/ 	.byte	0x00, 0xf5, 0x21, 0x00


	//----- nvinfo : EIATTR_SPARSE_MMA_MASK
	.align		4
.L_163:
        /*0018*/ 	.byte	0x03, 0x50
        /*001a*/ 	.short	0x0000


	//----- nvinfo : EIATTR_MAXREG_COUNT
	.align		4
        /*001c*/ 	.byte	0x03, 0x1b
        /*001e*/ 	.short	0x00ff


	//----- nvinfo : EIATTR_MERCURY_ISA_VERSION
	.align		4
        /*0020*/ 	.byte	0x03, 0x5f
        /*0022*/ 	.short	0x0101


	//----- nvinfo : EIATTR_VRC_CTA_INIT_COUNT
	.align		4
        /*0024*/ 	.byte	0x02, 0x4a
	.zero		1
	.zero		1


	//----- nvinfo : EIATTR_EXIT_INSTR_OFFSETS
	.align		4
        /*0028*/ 	.byte	0x04, 0x1c
        /*002a*/ 	.short	(.L_165 - .L_164)


	//   ....[0]....
.L_164:
        /*002c*/ 	.word	0x00000e90


	//----- nvinfo : EIATTR_CRS_STACK_SIZE
	.align		4
.L_165:
        /*0030*/ 	.byte	0x04, 0x1e
        /*0032*/ 	.short	(.L_167 - .L_166)
.L_166:
        /*0034*/ 	.word	0x00000000


	//----- nvinfo : EIATTR_CBANK_PARAM_SIZE
	.align		4
.L_167:
        /*0038*/ 	.byte	0x03, 0x19
        /*003a*/ 	.short	0x0008


	//----- nvinfo : EIATTR_PARAM_CBANK
	.align		4
        /*003c*/ 	.byte	0x04, 0x0a
        /*003e*/ 	.short	(.L_169 - .L_168)
	.align		4
.L_168:
        /*0040*/ 	.word	index@(.nv.constant0._Z12setup_kernelP17curandStateXORWOW)
        /*0044*/ 	.short	0x0380
        /*0046*/ 	.short	0x0008


	//----- nvinfo : EIATTR_SW_WAR
	.align		4
.L_169:
        /*0048*/ 	.byte	0x04, 0x36
        /*004a*/ 	.short	(.L_171 - .L_170)
.L_170:
        /*004c*/ 	.word	0x00000008
.L_171:


//--------------------- .nv.callgraph             --------------------------
	.section	.nv.callgraph,"",@"SHT_CUDA_CALLGRAPH"
	.align	4
	.sectionentsize	8
	.align		4
        /*0000*/ 	.word	0x00000000
	.align		4
        /*0004*/ 	.word	0xffffffff
	.align		4
        /*0008*/ 	.word	index@(_Z5jpadgPiS_S_S_ii)
	.align		4
        /*000c*/ 	.word	index@(__assertfail)
	.align		4
        /*0010*/ 	.word	index@(_Z5jpadgPiS_S_S_ii)
	.align		4
        /*0014*/ 	.word	index@(free)
	.align		4
        /*0018*/ 	.word	index@(_Z5jpadgPiS_S_S_ii)
	.align		4
        /*001c*/ 	.word	index@(malloc)
	.align		4
        /*0020*/ 	.word	0x00000000
	.align		4
        /*0024*/ 	.word	0xfffffffe
	.align		4
        /*0028*/ 	.word	0x00000000
	.align		4
        /*002c*/ 	.word	0xfffffffd
	.align		4
        /*0030*/ 	.word	0x00000000
	.align		4
        /*0034*/ 	.word	0xfffffffc


//--------------------- .nv.constant4             --------------------------
	.section	.nv.constant4,"a",@progbits
	.align	8
	.align		8
.nv.constant4:
        /*0000*/ 	.dword	free
	.align		8
        /*0008*/ 	.dword	malloc
	.align		8
        /*0010*/ 	.dword	__assertfail
	.align		8
        /*0018*/ 	.dword	precalc_xorwow_matrix
	.align		8
        /*0020*/ 	.dword	precalc_xorwow_offset_matrix
	.align		8
        /*0028*/ 	.dword	mrg32k3aM1
	.align		8
        /*0030*/ 	.dword	mrg32k3aM2
	.align		8
        /*0038*/ 	.dword	mrg32k3aM1SubSeq
	.align		8
        /*0040*/ 	.dword	mrg32k3aM2SubSeq
	.align		8
        /*0048*/ 	.dword	mrg32k3aM1Seq
	.align		8
        /*0050*/ 	.dword	mrg32k3aM2Seq
	.align		8
        /*0058*/ 	.dword	__unnamed_1
	.align		8
        /*0060*/ 	.dword	$str
	.align		8
        /*0068*/ 	.dword	$str$1


//--------------------- .nv.constant3             --------------------------
	.section	.nv.constant3,"a",@progbits
	.align	8
.nv.constant3:
	.type		__cr_lgamma_table,@object
	.size		__cr_lgamma_table,(.L_8 - __cr_lgamma_table)
__cr_lgamma_table:
        /*0000*/ 	.byte	0x00, 0x00, 0x00, 0x00, 0x00, 0x00, 0x00, 0x00, 0x00, 0x00, 0x00, 0x00, 0x00, 0x00, 0x00, 0x00
        /*0010*/ 	.byte	0xef, 0x39, 0xfa, 0xfe, 0x42, 0x2e, 0xe6, 0x3f, 0x02, 0x20, 0x2a, 0xfa, 0x0b, 0xab, 0xfc, 0x3f
        /*0020*/ 	.byte	0xf9, 0x2c, 0x92, 0x7c, 0xa7, 0x6c, 0x09, 0x40, 0xc9, 0x79, 0x44, 0x3c, 0x64, 0x26, 0x13, 0x40
        /*0030*/ 	.byte	0xca, 0x01, 0xcf, 0x3a, 0x27, 0x51, 0x1a, 0x40, 0x30, 0xcc, 0x2d, 0xf3, 0xe1, 0x0c, 0x21, 0x40
        /*0040*/ 	.byte	0x0d, 0xb7, 0xfc, 0x82, 0x8e, 0x35, 0x25, 0x40
.L_8:


//--------------------- .text._Z5jpadgPiS_S_S_ii  --------------------------
	.section	.text._Z5jpadgPiS_S_S_ii,"ax",@progbits
	.align	128
        .global         _Z5jpadgPiS_S_S_ii
        .type           _Z5jpadgPiS_S_S_ii,@function
        .size           _Z5jpadgPiS_S_S_ii,(.L_x_74 - _Z5jpadgPiS_S_S_ii)
        .other          _Z5jpadgPiS_S_S_ii,@"STO_CUDA_ENTRY STV_DEFAULT"
_Z5jpadgPiS_S_S_ii:
.text._Z5jpadgPiS_S_S_ii:
[----:B------:R-:W0:Y:S01]  /*0000*/  LDC R1, c[0x0][0x37c] ;  /* 0x0000df00ff017b82 */ /* 0x000e220000000800 */
[----:B------:R-:W1:Y:S01]  /*0010*/  S2R R23, SR_CTAID.X ;  /* 0x0000000000177919 */ /* 0x000e620000002500 */
[----:B------:R-:W1:Y:S01]  /*0020*/  LDCU UR4, c[0x0][0x360] ;  /* 0x00006c00ff0477ac */ /* 0x000e620008000800 */
[----:B------:R-:W1:Y:S01]  /*0030*/  S2R R0, SR_TID.X ;  /* 0x0000000000007919 */ /* 0x000e620000002100 */
[----:B------:R-:W2:Y:S01]  /*0040*/  LDCU UR5, c[0x0][0x3a4] ;  /* 0x00007480ff0577ac */ /* 0x000ea20008000800 */
[----:B-1----:R-:W-:-:S04]  /*0050*/  IMAD R23, R23, UR4, R0 ;  /* 0x0000000417177c24 */ /* 0x002fc8000f8e0200 */
[----:B------:R-:W-:-:S05]  /*0060*/  VIADD R26, R23, 0x1 ;  /* 0x00000001171a7836 */ /* 0x000fca0000000000 */
[----:B--2---:R-:W-:-:S04]  /*0070*/  ISETP.GT.AND P0, PT, R26, UR5, PT ;  /* 0x000000051a007c0c */ /* 0x004fc8000bf04270 */
[----:B------:R-:W-:-:S13]  /*0080*/  ISETP.GT.U32.OR P0, PT, R23, 0x7ffffffe, P0 ;  /* 0x7ffffffe1700780c */ /* 0x000fda0000704470 */
[----:B0-----:R-:W-:Y:S05]  /*0090*/  @P0 EXIT ;  /* 0x000000000000094d */ /* 0x001fea0003800000 */
[----:B------:R-:W0:Y:S01]  /*00a0*/  LDC.64 R16, c[0x0][0x398] ;  /* 0x0000e600ff107b82 */ /* 0x000e220000000a00 */
[----:B------:R-:W1:Y:S01]  /*00b0*/  LDCU.64 UR36, c[0x0][0x358] ;  /* 0x00006b00ff2477ac */ /* 0x000e620008000a00 */
[----:B0-----:R-:W-:-:S05]  /*00c0*/  IMAD.WIDE.U32 R16, R26, 0x4, R16 ;  /* 0x000000041a107825 */ /* 0x001fca00078e0010 */
[----:B-1----:R-:W2:Y:S02]  /*00d0*/  LDG.E R0, desc[UR36][R16.64] ;  /* 0x0000002410007981 */ /* 0x002ea4000c1e1900 */
[----:B--2---:R-:W-:-:S13]  /*00e0*/  ISETP.NE.AND P0, PT, R0, RZ, PT ;  /* 0x000000ff0000720c */ /* 0x004fda0003f05270 */
[----:B------:R-:W-:Y:S05]  /*00f0*/  @P0 EXIT ;  /* 0x000000000000094d */ /* 0x000fea0003800000 */
[----:B------:R-:W0:Y:S02]  /*0100*/  LDC.64 R18, c[0x0][0x380] ;  /* 0x0000e000ff127b82 */ /* 0x000e240000000a00 */
[----:B0-----:R-:W-:-:S04]  /*0110*/  IMAD.WIDE.U32 R22, R23, 0x4, R18 ;  /* 0x0000000417167825 */ /* 0x001fc800078e0012 */
[----:B------:R-:W-:Y:S01]  /*0120*/  IMAD.WIDE.U32 R18, R26, 0x4, R18 ;  /* 0x000000041a127825 */ /* 0x000fe200078e0012 */
[----:B------:R-:W2:Y:S04]  /*0130*/  LDG.E R25, desc[UR36][R22.64+0x8] ;  /* 0x0000082416197981 */ /* 0x000ea8000c1e1900 */
[----:B------:R-:W2:Y:S01]  /*0140*/  LDG.E R0, desc[UR36][R18.64] ;  /* 0x0000002412007981 */ /* 0x000ea2000c1e1900 */
[----:B------:R-:W-:-:S06]  /*0150*/  MOV R6, 0x8 ;  /* 0x0000000800067802 */ /* 0x000fcc0000000f00 */
[----:B------:R-:W0:Y:S01]  /*0160*/  LDC.64 R6, c[0x4][R6] ;  /* 0x0100000006067b82 */ /* 0x000e220000000a00 */
[----:B--2---:R-:W-:-:S04]  /*0170*/  IMAD.IADD R25, R25, 0x1, -R0 ;  /* 0x0000000119197824 */ /* 0x004fc800078e0a00 */
[----:B------:R-:W-:-:S04]  /*0180*/  VIADD R24, R25, 0x2 ;  /* 0x0000000219187836 */ /* 0x000fc80000000000 */
[--C-:B------:R-:W-:Y:S01]  /*0190*/  IMAD.MOV.U32 R4, RZ, RZ, R24.reuse ;  /* 0x000000ffff047224 */ /* 0x100fe200078e0018 */
[----:B------:R-:W-:-:S05]  /*01a0*/  SHF.R.S32.HI R2, RZ, 0x1f, R24 ;  /* 0x0000001fff027819 */ /* 0x000fca0000011418 */
[----:B0-----:R-:W-:-:S07]  /*01b0*/  IMAD.MOV.U32 R5, RZ, RZ, R2 ;  /* 0x000000ffff057224 */ /* 0x001fce00078e0002 */
[----:B------:R-:W-:-:S07]  /*01c0*/  LEPC R20, `(.L_x_0) ;  /* 0x000000001014794e */ /* 0x000fce0000000000 */
[----:B------:R-:W-:Y:S05]  /*01d0*/  CALL.ABS.NOINC R6 ;  /* 0x0000000006007343 */ /* 0x000fea0003c00000 */
.L_x_0:
[----:B------:R-:W-:Y:S01]  /*01e0*/  ISETP.NE.AND P0, PT, R24, RZ, PT ;  /* 0x000000ff1800720c */ /* 0x000fe20003f05270 */
[----:B------:R-:W-:-:S12]  /*01f0*/  BSSY.RECONVERGENT B0, `(.L_x_1) ;  /* 0x0000034000007945 */ /* 0x000fd80003800200 */
[----:B------:R-:W-:Y:S05]  /*0200*/  @!P0 BRA `(.L_x_2) ;  /* 0x0000000000c88947 */ /* 0x000fea0003800000 */
[----:B------:R-:W-:Y:S01]  /*0210*/  ISETP.GT.U32.AND P0, PT, R24, RZ, PT ;  /* 0x000000ff1800720c */ /* 0x000fe20003f04070 */
[----:B------:R-:W-:Y:S01]  /*0220*/  IMAD.MOV.U32 R9, RZ, RZ, RZ ;  /* 0x000000ffff097224 */ /* 0x000fe200078e00ff */
[----:B------:R-:W-:Y:S01]  /*0230*/  BSSY.RECONVERGENT B1, `(.L_x_3) ;  /* 0x000001d000017945 */ /* 0x000fe20003800200 */
[----:B------:R-:W-:Y:S01]  /*0240*/  IMAD.MOV.U32 R3, RZ, RZ, RZ ;  /* 0x000000ffff037224 */ /* 0x000fe200078e00ff */
[----:B------:R-:W-:-:S13]  /*0250*/  ISETP.GT.U32.AND.EX P0, PT, R2, RZ, PT, P0 ;  /* 0x000000ff0200720c */ /* 0x000fda0003f04100 */
[----:B------:R-:W-:Y:S01]  /*0260*/  @!P0 IADD3 R6, P1, PT, R9, R4, RZ ;  /* 0x0000000409068210 */ /* 0x000fe20007f3e0ff */
[----:B------:R-:W-:-:S04]  /*0270*/  @!P0 IMAD.MOV.U32 R9, RZ, RZ, 0x1 ;  /* 0x00000001ff098424 */ /* 0x000fc800078e00ff */
[----:B------:R-:W-:Y:S01]  /*0280*/  @!P0 IMAD.X R7, R3, 0x1, R5, P1 ;  /* 0x0000000103078824 */ /* 0x000fe200008e0605 */
[CC--:B------:R-:W-:Y:S01]  /*0290*/  IADD3 R0, P3, PT, R24.reuse, -R9.reuse, RZ ;  /* 0x8000000918007210 */ /* 0x0c0fe20007f7e0ff */
[----:B------:R-:W-:Y:S01]  /*02a0*/  @!P0 IMAD.MOV.U32 R3, RZ, RZ, RZ ;  /* 0x000000ffff038224 */ /* 0x000fe200078e00ff */
[----:B------:R-:W-:Y:S02]  /*02b0*/  ISETP.GT.U32.AND P2, PT, R24, R9, PT ;  /* 0x000000091800720c */ /* 0x000fe40003f44070 */
[----:B------:R-:W-:Y:S01]  /*02c0*/  ISETP.LE.U32.AND P1, PT, R0, 0x3, PT ;  /* 0x000000030000780c */ /* 0x000fe20003f23070 */
[C---:B------:R-:W-:Y:S01]  /*02d0*/  IMAD.X R0, R2.reuse, 0x1, ~R3, P3 ;  /* 0x0000000102007824 */ /* 0x040fe200018e0e03 */
[----:B------:R0:W-:Y:S01]  /*02e0*/  @!P0 ST.E.U8 desc[UR36][R6.64], RZ ;  /* 0x000000ff06008985 */ /* 0x0001e2000c101124 */
[----:B------:R-:W-:-:S04]  /*02f0*/  ISETP.GT.U32.AND.EX P2, PT, R2, R3, PT, P2 ;  /* 0x000000030200720c */ /* 0x000fc80003f44120 */
[----:B------:R-:W-:-:S13]  /*0300*/  ISETP.LE.U32.OR.EX P1, PT, R0, RZ, !P2, P1 ;  /* 0x000000ff0000720c */ /* 0x000fda0005723510 */
[----:B0-----:R-:W-:Y:S05]  /*0310*/  @P1 BRA `(.L_x_4) ;  /* 0x0000000000381947 */ /* 0x001fea0003800000 */
[----:B------:R-:W-:Y:S02]  /*0320*/  IADD3 R0, P1, PT, R24, -0x3, RZ ;  /* 0xfffffffd18007810 */ /* 0x000fe40007f3e0ff */
[----:B------:R-:W-:Y:S02]  /*0330*/  PLOP3.LUT P0, PT, PT, PT, PT, 0x8, 0x80 ;  /* 0x000000000080781c */ /* 0x000fe40003f0e170 */
[----:B------:R-:W-:-:S11]  /*0340*/  IADD3.X R8, PT, PT, R2, -0x1, RZ, P1, !PT ;  /* 0xffffffff02087810 */ /* 0x000fd60000ffe4ff */
.L_x_5:
[C---:B0-----:R-:W-:Y:S02]  /*0350*/  IADD3 R6, P1, PT, R9.reuse, R4, RZ ;  /* 0x0000000409067210 */ /* 0x041fe40007f3e0ff */
[----:B------:R-:W-:-:S03]  /*0360*/  IADD3 R9, P2, PT, R9, 0x4, RZ ;  /* 0x0000000409097810 */ /* 0x000fc60007f5e0ff */
[----:B------:R-:W-:Y:S01]  /*0370*/  IMAD.X R7, R3, 0x1, R5, P1 ;  /* 0x0000000103077824 */ /* 0x000fe200008e0605 */
[----:B------:R-:W-:Y:S01]  /*0380*/  ISETP.GE.U32.AND P1, PT, R9, R0, PT ;  /* 0x000000000900720c */ /* 0x000fe20003f26070 */
[----:B------:R-:W-:-:S03]  /*0390*/  IMAD.X R3, RZ, RZ, R3, P2 ;  /* 0x000000ffff037224 */ /* 0x000fc600010e0603 */
[----:B------:R0:W-:Y:S02]  /*03a0*/  ST.E.U8 desc[UR36][R6.64], RZ ;  /* 0x000000ff06007985 */ /* 0x0001e4000c101124 */
[----:B------:R-:W-:Y:S02]  /*03b0*/  ISETP.GE.U32.AND.EX P1, PT, R3, R8, PT, P1 ;  /* 0x000000080300720c */ /* 0x000fe40003f26110 */
[----:B------:R0:W-:Y:S04]  /*03c0*/  ST.E.U8 desc[UR36][R6.64+0x1], RZ ;  /* 0x000001ff06007985 */ /* 0x0001e8000c101124 */
[----:B------:R0:W-:Y:S04]  /*03d0*/  ST.E.U8 desc[UR36][R6.64+0x2], RZ ;  /* 0x000002ff06007985 */ /* 0x0001e8000c101124 */
[----:B------:R0:W-:Y:S03]  /*03e0*/  ST.E.U8 desc[UR36][R6.64+0x3], RZ ;  /* 0x000003ff06007985 */ /* 0x0001e6000c101124 */
[----:B------:R-:W-:Y:S05]  /*03f0*/  @!P1 BRA `(.L_x_5) ;  /* 0xfffffffc00d49947 */ /* 0x000fea000383ffff */
.L_x_4:
[----:B------:R-:W-:Y:S05]  /*0400*/  BSYNC.RECONVERGENT B1 ;  /* 0x0000000000017941 */ /* 0x000fea0003800200 */
.L_x_3:
[CC--:B------:R-:W-:Y:S02]  /*0410*/  IADD3 R0, P3, PT, R24.reuse, -R9.reuse, RZ ;  /* 0x8000000918007210 */ /* 0x0c0fe40007f7e0ff */
[----:B------:R-:W-:Y:S02]  /*0420*/  ISETP.GT.U32.AND P2, PT, R24, R9, PT ;  /* 0x000000091800720c */ /* 0x000fe40003f44070 */
[----:B------:R-:W-:Y:S01]  /*0430*/  ISETP.LE.U32.AND P1, PT, R0, 0x1, PT ;  /* 0x000000010000780c */ /* 0x000fe20003f23070 */
[C---:B------:R-:W-:Y:S01]  /*0440*/  IMAD.X R0, R2.reuse, 0x1, ~R3, P3 ;  /* 0x0000000102007824 */ /* 0x040fe200018e0e03 */
[----:B------:R-:W-:-:S04]  /*0450*/  ISETP.GT.U32.AND.EX P2, PT, R2, R3, PT, P2 ;  /* 0x000000030200720c */ /* 0x000fc80003f44120 */
[----:B------:R-:W-:-:S13]  /*0460*/  ISETP.LE.U32.OR.EX P1, PT, R0, RZ, !P2, P1 ;  /* 0x000000ff0000720c */ /* 0x000fda0005723510 */
[C---:B0-----:R-:W-:Y:S02]  /*0470*/  @!P1 IADD3 R6, P3, PT, R9.reuse, R4, RZ ;  /* 0x0000000409069210 */ /* 0x041fe40007f7e0ff */
[----:B------:R-:W-:Y:S02]  /*0480*/  @!P1 IADD3 R9, P2, PT, R9, 0x2, RZ ;  /* 0x0000000209099810 */ /* 0x000fe40007f5e0ff */
[----:B------:R-:W-:Y:S01]  /*0490*/  @!P1 PLOP3.LUT P0, PT, PT, PT, PT, 0x8, 0x80 ;  /* 0x000000000080981c */ /* 0x000fe20003f0e170 */
[----:B------:R-:W-:Y:S02]  /*04a0*/  @!P1 IMAD.X R7, R3, 0x1, R5, P3 ;  /* 0x0000000103079824 */ /* 0x000fe400018e0605 */
[----:B------:R-:W-:Y:S01]  /*04b0*/  @!P1 IMAD.X R3, RZ, RZ, R3, P2 ;  /* 0x000000ffff039224 */ /* 0x000fe200010e0603 */
[----:B------:R-:W-:Y:S02]  /*04c0*/  ISETP.LT.U32.AND P2, PT, R9, R24, PT ;  /* 0x000000180900720c */ /* 0x000fe40003f41070 */
[----:B------:R0:W-:Y:S02]  /*04d0*/  @!P1 ST.E.U8 desc[UR36][R6.64], RZ ;  /* 0x000000ff06009985 */ /* 0x0001e4000c101124 */
[----:B------:R-:W-:-:S02]  /*04e0*/  ISETP.LT.U32.OR.EX P0, PT, R3, R2, P0, P2 ;  /* 0x000000020300720c */ /* 0x000fc40000701520 */
[----:B------:R0:W-:Y:S11]  /*04f0*/  @!P1 ST.E.U8 desc[UR36][R6.64+0x1], RZ ;  /* 0x000001ff06009985 */ /* 0x0001f6000c101124 */
[----:B------:R-:W-:-:S05]  /*0500*/  @P0 IADD3 R2, P2, PT, R9, R4, RZ ;  /* 0x0000000409020210 */ /* 0x000fca0007f5e0ff */
[----:B------:R-:W-:-:S05]  /*0510*/  @P0 IMAD.X R3, R3, 0x1, R5, P2 ;  /* 0x0000000103030824 */ /* 0x000fca00010e0605 */
[----:B------:R0:W-:Y:S03]  /*0520*/  @P0 ST.E.U8 desc[UR36][R2.64], RZ ;  /* 0x000000ff02000985 */ /* 0x0001e6000c101124 */
.L_x_2:
[----:B------:R-:W-:Y:S05]  /*0530*/  BSYNC.RECONVERGENT B0 ;  /* 0x0000000000007941 */ /* 0x000fea0003800200 */
.L_x_1:
[----:B------:R-:W2:Y:S04]  /*0540*/  LDG.E R18, desc[UR36][R18.64] ;  /* 0x0000002412127981 */ /* 0x000ea8000c1e1900 */
[----:B------:R-:W2:Y:S01]  /*0550*/  LDG.E R13, desc[UR36][R22.64+0x8] ;  /* 0x00000824160d7981 */ /* 0x000ea2000c1e1900 */
[----:B------:R-:W-:Y:S01]  /*0560*/  BSSY.RECONVERGENT B7, `(.L_x_6) ;  /* 0x0000022000077945 */ /* 0x000fe20003800200 */
[----:B--2---:R-:W-:-:S13]  /*0570*/  ISETP.GE.AND P0, PT, R18, R13, PT ;  /* 0x0000000d1200720c */ /* 0x004fda0003f06270 */
[----:B------:R-:W-:Y:S05]  /*0580*/  @P0 BRA `(.L_x_7) ;  /* 0x00000000007c0947 */ /* 0x000fea0003800000 */
[----:B------:R-:W1:Y:S01]  /*0590*/  LDC.64 R10, c[0x0][0x390] ;  /* 0x0000e400ff0a7b82 */ /* 0x000e620000000a00 */
[----:B------:R-:W-:-:S07]  /*05a0*/  VIADD R0, R25, 0x1 ;  /* 0x0000000119007836 */ /* 0x000fce0000000000 */
[----:B0-----:R-:W0:Y:S08]  /*05b0*/  LDC.64 R2, c[0x0][0x390] ;  /* 0x0000e400ff027b82 */ /* 0x001e300000000a00 */
[----:B------:R-:W2:Y:S08]  /*05c0*/  LDC.64 R6, c[0x0][0x398] ;  /* 0x0000e600ff067b82 */ /* 0x000eb00000000a00 */
[----:B------:R-:W3:Y:S01]  /*05d0*/  LDC.64 R8, c[0x0][0x388] ;  /* 0x0000e200ff087b82 */ /* 0x000ee20000000a00 */
[----:B-1----:R-:W-:-:S04]  /*05e0*/  IMAD.WIDE.U32 R26, R26, 0x4, R10 ;  /* 0x000000041a1a7825 */ /* 0x002fc800078e000a */
[----:B------:R-:W-:Y:S02]  /*05f0*/  IMAD.MOV.U32 R11, RZ, RZ, R18 ;  /* 0x000000ffff0b7224 */ /* 0x000fe400078e0012 */
[----:B------:R-:W-:-:S07]  /*0600*/  IMAD.MOV.U32 R10, RZ, RZ, R13 ;  /* 0x000000ffff0a7224 */ /* 0x000fce00078e000d */
.L_x_11:
[----:B0--3--:R-:W-:Y:S01]  /*0610*/  IMAD.WIDE R14, R11, 0x4, R8 ;  /* 0x000000040b0e7825 */ /* 0x009fe200078e0208 */
[----:B------:R-:W3:Y:S05]  /*0620*/  LDG.E R19, desc[UR36][R26.64] ;  /* 0x000000241a137981 */ /* 0x000eea000c1e1900 */
[----:B------:R-:W0:Y:S02]  /*0630*/  LDG.E R15, desc[UR36][R14.64] ;  /* 0x000000240e0f7981 */ /* 0x000e24000c1e1900 */
[----:B0-----:R-:W-:-:S06]  /*0640*/  IMAD.WIDE R12, R15, 0x4, R2 ;  /* 0x000000040f0c7825 */ /* 0x001fcc00078e0202 */
[----:B------:R-:W3:Y:S01]  /*0650*/  LDG.E R12, desc[UR36][R12.64] ;  /* 0x000000240c0c7981 */ /* 0x000ee2000c1e1900 */
[----:B------:R-:W-:Y:S01]  /*0660*/  BSSY.RECONVERGENT B6, `(.L_x_8) ;  /* 0x000000e000067945 */ /* 0x000fe20003800200 */
[----:B---3--:R-:W-:-:S13]  /*0670*/  ISETP.GT.AND P0, PT, R12, R19, PT ;  /* 0x000000130c00720c */ /* 0x008fda0003f04270 */
[----:B------:R-:W-:Y:S05]  /*0680*/  @!P0 BRA `(.L_x_9) ;  /* 0x00000000002c8947 */ /* 0x000fea0003800000 */
[----:B--2---:R-:W-:-:S06]  /*0690*/  IMAD.WIDE R12, R15, 0x4, R6 ;  /* 0x000000040f0c7825 */ /* 0x004fcc00078e0206 */
[----:B------:R-:W2:Y:S02]  /*06a0*/  LDG.E R13, desc[UR36][R12.64] ;  /* 0x000000240c0d7981 */ /* 0x000ea4000c1e1900 */
[----:B--2---:R-:W-:-:S13]  /*06b0*/  ISETP.NE.AND P0, PT, R13, RZ, PT ;  /* 0x000000ff0d00720c */ /* 0x004fda0003f05270 */
[----:B------:R-:W-:Y:S05]  /*06c0*/  @!P0 BRA `(.L_x_10) ;  /* 0x0000000000d08947 */ /* 0x000fea0003800000 */
[----:B------:R-:W-:-:S13]  /*06d0*/  ISETP.GT.AND P0, PT, R13, R0, PT ;  /* 0x000000000d00720c */ /* 0x000fda0003f04270 */
[----:B------:R-:W-:Y:S05]  /*06e0*/  @P0 BRA `(.L_x_9) ;  /* 0x0000000000140947 */ /* 0x000fea0003800000 */
[----:B------:R-:W-:Y:S01]  /*06f0*/  IADD3 R12, P0, PT, R13, R4, RZ ;  /* 0x000000040d0c7210 */ /* 0x000fe20007f1e0ff */
[----:B------:R-:W-:-:S03]  /*0700*/  IMAD.MOV.U32 R14, RZ, RZ, 0x1 ;  /* 0x00000001ff0e7424 */ /* 0x000fc600078e00ff */
[----:B------:R-:W-:-:S05]  /*0710*/  LEA.HI.X.SX32 R13, R13, R5, 0x1, P0 ;  /* 0x000000050d0d7211 */ /* 0x000fca00000f0eff */
[----:B------:R0:W-:Y:S04]  /*0720*/  ST.E.U8 desc[UR36][R12.64], R14 ;  /* 0x0000000e0c007985 */ /* 0x0001e8000c101124 */
[----:B------:R0:W5:Y:S02]  /*0730*/  LDG.E R10, desc[UR36][R22.64+0x8] ;  /* 0x00000824160a7981 */ /* 0x000164000c1e1900 */
.L_x_9:
[----:B------:R-:W-:Y:S05]  /*0740*/  BSYNC.RECONVERGENT B6 ;  /* 0x0000000000067941 */ /* 0x000fea0003800200 */
.L_x_8:
[----:B------:R-:W-:-:S05]  /*0750*/  VIADD R11, R11, 0x1 ;  /* 0x000000010b0b7836 */ /* 0x000fca0000000000 */
[----:B-----5:R-:W-:-:S13]  /*0760*/  ISETP.GE.AND P0, PT, R11, R10, PT ;  /* 0x0000000a0b00720c */ /* 0x020fda0003f06270 */
[----:B------:R-:W-:Y:S05]  /*0770*/  @!P0 BRA `(.L_x_11) ;  /* 0xfffffffc00a48947 */ /* 0x000fea000383ffff */
.L_x_7:
[----:B------:R-:W-:Y:S05]  /*0780*/  BSYNC.RECONVERGENT B7 ;  /* 0x0000000000077941 */ /* 0x000fea0003800200 */
.L_x_6:
[----:B------:R-:W-:Y:S01]  /*0790*/  ISETP.GE.AND P0, PT, R25, RZ, PT ;  /* 0x000000ff1900720c */ /* 0x000fe20003f06270 */
[----:B------:R-:W-:-:S12]  /*07a0*/  BSSY.RECONVERGENT B6, `(.L_x_12) ;  /* 0x000000b000067945 */ /* 0x000fd80003800200 */
[----:B------:R-:W-:Y:S05]  /*07b0*/  @!P0 BRA `(.L_x_13) ;  /* 0x0000000000248947 */ /* 0x000fea0003800000 */
[----:B------:R-:W-:-:S07]  /*07c0*/  IMAD.MOV.U32 R19, RZ, RZ, 0x1 ;  /* 0x00000001ff137424 */ /* 0x000fce00078e00ff */
.L_x_15:
[----:B0-----:R-:W-:-:S05]  /*07d0*/  IADD3 R2, P0, PT, R19, R4, RZ ;  /* 0x0000000413027210 */ /* 0x001fca0007f1e0ff */
[----:B------:R-:W-:-:S05]  /*07e0*/  IMAD.X R3, RZ, RZ, R5, P0 ;  /* 0x000000ffff037224 */ /* 0x000fca00000e0605 */
[----:B------:R-:W3:Y:S02]  /*07f0*/  LD.E.U8 R2, desc[UR36][R2.64] ;  /* 0x0000002402027980 */ /* 0x000ee4000c101100 */
[----:B---3--:R-:W-:-:S13]  /*0800*/  ISETP.NE.AND P0, PT, R2, RZ, PT ;  /* 0x000000ff0200720c */ /* 0x008fda0003f05270 */
[----:B------:R-:W-:Y:S05]  /*0810*/  @!P0 BRA `(.L_x_14) ;  /* 0x0000000000648947 */ /* 0x000fea0003800000 */
[----:B------:R-:W-:-:S05]  /*0820*/  VIADD R19, R19, 0x1 ;  /* 0x0000000113137836 */ /* 0x000fca0000000000 */
[----:B------:R-:W-:-:S13]  /*0830*/  ISETP.NE.AND P0, PT, R19, R24, PT ;  /* 0x000000181300720c */ /* 0x000fda0003f05270 */
[----:B------:R-:W-:Y:S05]  /*0840*/  @P0 BRA `(.L_x_15) ;  /* 0xfffffffc00e00947 */ /* 0x000fea000383ffff */
.L_x_13:
[----:B------:R-:W-:Y:S05]  /*0850*/  BSYNC.RECONVERGENT B6 ;  /* 0x0000000000067941 */ /* 0x000fea0003800200 */
.L_x_12:
[----:B------:R-:W-:-:S04]  /*0860*/  MOV R0, 0x0 ;  /* 0x0000000000007802 */ /* 0x000fc80000000f00 */
[----:B0-----:R0:W1:Y:S03]  /*0870*/  LDC.64 R2, c[0x4][R0] ;  /* 0x0100000000027b82 */ /* 0x0010660000000a00 */
[----:B------:R-:W-:-:S07]  /*0880*/  LEPC R20, `(.L_x_16) ;  /* 0x000000001014794e */ /* 0x000fce0000000000 */
[----:B012---:R-:W-:Y:S05]  /*0890*/  CALL.ABS.NOINC R2 ;  /* 0x0000000002007343 */ /* 0x007fea0003c00000 */
.L_x_16:
[----:B------:R-:W-:Y:S01]  /*08a0*/  MOV R0, 0x10 ;  /* 0x0000001000007802 */ /* 0x000fe20000000f00 */
[----:B------:R-:W0:Y:S01]  /*08b0*/  LDCU.64 UR4, c[0x4][0x60] ;  /* 0x01000c00ff0477ac */ /* 0x000e220008000a00 */
[----:B------:R-:W-:Y:S02]  /*08c0*/  IMAD.MOV.U32 R8, RZ, RZ, 0xe7 ;  /* 0x000000e7ff087424 */ /* 0x000fe400078e00ff */
[----:B------:R1:W2:Y:S01]  /*08d0*/  LDC.64 R2, c[0x4][R0] ;  /* 0x0100000000027b82 */ /* 0x0002a20000000a00 */
[----:B------:R-:W3:Y:S01]  /*08e0*/  LDCU.64 UR6, c[0x4][0x68] ;  /* 0x01000d00ff0677ac */ /* 0x000ee20008000a00 */
[----:B------:R-:W-:Y:S02]  /*08f0*/  IMAD.MOV.U32 R12, RZ, RZ, 0x1 ;  /* 0x00000001ff0c7424 */ /* 0x000fe400078e00ff */
[----:B------:R-:W-:Y:S01]  /*0900*/  IMAD.MOV.U32 R13, RZ, RZ, RZ ;  /* 0x000000ffff0d7224 */ /* 0x000fe200078e00ff */
[----:B------:R-:W4:Y:S01]  /*0910*/  LDCU.64 UR8, c[0x4][0x58] ;  /* 0x01000b00ff0877ac */ /* 0x000f220008000a00 */
[----:B0-----:R-:W-:-:S02]  /*0920*/  IMAD.U32 R4, RZ, RZ, UR4 ;  /* 0x00000004ff047e24 */ /* 0x001fc4000f8e00ff */
[----:B------:R-:W-:Y:S02]  /*0930*/  IMAD.U32 R5, RZ, RZ, UR5 ;  /* 0x00000005ff057e24 */ /* 0x000fe4000f8e00ff */
[----:B---3--:R-:W-:Y:S02]  /*0940*/  IMAD.U32 R6, RZ, RZ, UR6 ;  /* 0x00000006ff067e24 */ /* 0x008fe4000f8e00ff */
[----:B------:R-:W-:Y:S02]  /*0950*/  IMAD.U32 R7, RZ, RZ, UR7 ;  /* 0x00000007ff077e24 */ /* 0x000fe4000f8e00ff */
[----:B----4-:R-:W-:Y:S02]  /*0960*/  IMAD.U32 R10, RZ, RZ, UR8 ;  /* 0x00000008ff0a7e24 */ /* 0x010fe4000f8e00ff */
[----:B-1----:R-:W-:-:S07]  /*0970*/  IMAD.U32 R11, RZ, RZ, UR9 ;  /* 0x00000009ff0b7e24 */ /* 0x002fce000f8e00ff */
[----:B------:R-:W-:-:S07]  /*0980*/  LEPC R20, `(.L_x_17) ;  /* 0x000000001014794e */ /* 0x000fce0000000000 */
[----:B--2---:R-:W-:Y:S05]  /*0990*/  CALL.ABS.NOINC R2 ;  /* 0x0000000002007343 */ /* 0x004fea0003c00000 */
.L_x_17:
[----:B------:R-:W-:Y:S05]  /*09a0*/  EXIT ;  /* 0x000000000000794d */ /* 0x000fea0003800000 */
.L_x_14:
[----:B------:R-:W-:-:S04]  /*09b0*/  MOV R0, 0x0 ;  /* 0x0000000000007802 */ /* 0x000fc80000000f00 */
[----:B------:R0:W1:Y:S03]  /*09c0*/  LDC.64 R2, c[0x4][R0] ;  /* 0x0100000000027b82 */ /* 0x0000660000000a00 */
[----:B------:R-:W-:-:S07]  /*09d0*/  LEPC R20, `(.L_x_18) ;  /* 0x000000001014794e */ /* 0x000fce0000000000 */
[----:B012---:R-:W-:Y:S05]  /*09e0*/  CALL.ABS.NOINC R2 ;  /* 0x0000000002007343 */ /* 0x007fea0003c00000 */
.L_x_18:
[----:B------:R-:W-:Y:S01]  /*09f0*/  STG.E desc[UR36][R16.64], R19 ;  /* 0x0000001310007986 */ /* 0x000fe2000c101924 */
[----:B------:R-:W-:Y:S05]  /*0a00*/  EXIT ;  /* 0x000000000000794d */ /* 0x000fea0003800000 */
.L_x_10:
[----:B------:R-:W-:-:S04]  /*0a10*/  MOV R0, 0x0 ;  /* 0x0000000000007802 */ /* 0x000fc80000000f00 */
[----:B------:R0:W1:Y:S03]  /*0a20*/  LDC.64 R2, c[0x4][R0] ;  /* 0x0100000000027b82 */ /* 0x0000660000000a00 */
[----:B------:R-:W-:-:S07]  /*0a30*/  LEPC R20, `(.L_x_19) ;  /* 0x000000001014794e */ /* 0x000fce0000000000 */
[----:B01----:R-:W-:Y:S05]  /*0a40*/  CALL.ABS.NOINC R2 ;  /* 0x0000000002007343 */ /* 0x003fea0003c00000 */
.L_x_19:
[----:B------:R-:W-:Y:S05]  /*0a50*/  EXIT ;  /* 0x000000000000794d */ /* 0x000fea0003800000 */
.L_x_20:
[----:B------:R-:W-:-:S00]  /*0a60*/  BRA `(.L_x_20) ;  /* 0xfffffffc00fc7947 */ /* 0x000fc0000383ffff */
[----:B------:R-:W-:-:S00]  /*0a70*/  NOP ;  /* 0x0000000000007918 */ /* 0x000fc00000000000 */
        /* <DEDUP_REMOVED lines=8> */
.L_x_74:


//--------------------- .text._Z12updateDegreePiS_iS_S_ --------------------------
	.section	.text._Z12updateDegreePiS_iS_S_,"ax",@progbits
	.align	128
        .global         _Z12updateDegreePiS_iS_S_
        .type           _Z12updateDegreePiS_iS_S_,@function
        .size           _Z12updateDegreePiS_iS_S_,(.L_x_75 - _Z12updateDegreePiS_iS_S_)
        .other          _Z12updateDegreePiS_iS_S_,@"STO_CUDA_ENTRY STV_DEFAULT"
_Z12updateDegreePiS_iS_S_:
.text._Z12updateDegreePiS_iS_S_:
[----:B------:R-:W-:Y:S01]  /*0000*/  LDC R1, c[0x0][0x37c] ;  /* 0x0000df00ff017b82 */ /* 0x000fe20000000800 */
[----:B------:R-:W0:Y:S01]  /*0010*/  S2R R9, SR_CTAID.X ;  /* 0x0000000000097919 */ /* 0x000e220000002500 */
[----:B------:R-:W0:Y:S01]  /*0020*/  LDCU UR4, c[0x0][0x360] ;  /* 0x00006c00ff0477ac */ /* 0x000e220008000800 */
[----:B------:R-:W0:Y:S01]  /*0030*/  S2R R0, SR_TID.X ;  /* 0x0000000000007919 */ /* 0x000e220000002100 */
[----:B------:R-:W1:Y:S01]  /*0040*/  LDCU UR5, c[0x0][0x390] ;  /* 0x00007200ff0577ac */ /* 0x000e620008000800 */
[----:B0-----:R-:W-:-:S05]  /*0050*/  IMAD R9, R9, UR4, R0 ;  /* 0x0000000409097c24 */ /* 0x001fca000f8e0200 */
[----:B------:R-:W-:-:S04]  /*0060*/  IADD3 R11, PT, PT, R9, 0x1, RZ ;  /* 0x00000001090b7810 */ /* 0x000fc80007ffe0ff */
[----:B-1----:R-:W-:-:S04]  /*0070*/  ISETP.GT.AND P0, PT, R11, UR5, PT ;  /* 0x000000050b007c0c */ /* 0x002fc8000bf04270 */
[----:B------:R-:W-:-:S13]  /*0080*/  ISETP.GT.U32.OR P0, PT, R9, 0x7ffffffe, P0 ;  /* 0x7ffffffe0900780c */ /* 0x000fda0000704470 */
[----:B------:R-:W-:Y:S05]  /*0090*/  @P0 EXIT ;  /* 0x000000000000094d */ /* 0x000fea0003800000 */
[----:B------:R-:W0:Y:S01]  /*00a0*/  LDC.64 R2, c[0x0][0x3a0] ;  /* 0x0000e800ff027b82 */ /* 0x000e220000000a00 */
[----:B------:R-:W1:Y:S07]  /*00b0*/  LDCU.64 UR4, c[0x0][0x358] ;  /* 0x00006b00ff0477ac */ /* 0x000e6e0008000a00 */
[----:B------:R-:W2:Y:S01]  /*00c0*/  LDC.64 R4, c[0x0][0x398] ;  /* 0x0000e600ff047b82 */ /* 0x000ea20000000a00 */
[----:B0-----:R-:W-:-:S05]  /*00d0*/  IMAD.WIDE.U32 R2, R11, 0x4, R2 ;  /* 0x000000040b027825 */ /* 0x001fca00078e0002 */
[----:B-1----:R0:W-:Y:S01]  /*00e0*/  STG.E desc[UR4][R2.64], RZ ;  /* 0x000000ff02007986 */ /* 0x0021e2000c101904 */
[----:B--2---:R-:W-:-:S06]  /*00f0*/  IMAD.WIDE.U32 R4, R11, 0x4, R4 ;  /* 0x000000040b047825 */ /* 0x004fcc00078e0004 */
[----:B------:R-:W2:Y:S02]  /*0100*/  LDG.E R4, desc[UR4][R4.64] ;  /* 0x0000000404047981 */ /* 0x000ea4000c1e1900 */
[----:B--2---:R-:W-:-:S13]  /*0110*/  ISETP.NE.AND P0, PT, R4, RZ, PT ;  /* 0x000000ff0400720c */ /* 0x004fda0003f05270 */
[----:B0-----:R-:W-:Y:S05]  /*0120*/  @P0 EXIT ;  /* 0x000000000000094d */ /* 0x001fea0003800000 */
[----:B------:R-:W0:Y:S02]  /*0130*/  LDC.64 R6, c[0x0][0x380] ;  /* 0x0000e000ff067b82 */ /* 0x000e240000000a00 */
[----:B0-----:R-:W-:-:S04]  /*0140*/  IMAD.WIDE.U32 R4, R11, 0x4, R6 ;  /* 0x000000040b047825 */ /* 0x001fc800078e0006 */
[----:B------:R-:W-:Y:S02]  /*0150*/  IMAD.WIDE.U32 R6, R9, 0x4, R6 ;  /* 0x0000000409067825 */ /* 0x000fe400078e0006 */
[----:B------:R-:W2:Y:S04]  /*0160*/  LDG.E R4, desc[UR4][R4.64] ;  /* 0x0000000404047981 */ /* 0x000ea8000c1e1900 */
[----:B------:R-:W2:Y:S02]  /*0170*/  LDG.E R9, desc[UR4][R6.64+0x8] ;  /* 0x0000080406097981 */ /* 0x000ea4000c1e1900 */
[----:B--2---:R-:W-:-:S13]  /*0180*/  ISETP.GE.AND P0, PT, R4, R9, PT ;  /* 0x000000090400720c */ /* 0x004fda0003f06270 */
[----:B------:R-:W-:Y:S05]  /*0190*/  @P0 EXIT ;  /* 0x000000000000094d */ /* 0x000fea0003800000 */
[----:B------:R-:W0:Y:S01]  /*01a0*/  LDC.64 R12, c[0x0][0x398] ;  /* 0x0000e600ff0c7b82 */ /* 0x000e220000000a00 */
[----:B------:R-:W-:Y:S01]  /*01b0*/  MOV R15, R4 ;  /* 0x00000004000f7202 */ /* 0x000fe20000000f00 */
[----:B------:R-:W-:Y:S01]  /*01c0*/  IMAD.MOV.U32 R17, RZ, RZ, RZ ;  /* 0x000000ffff117224 */ /* 0x000fe200078e00ff */
[----:B------:R-:W-:-:S05]  /*01d0*/  MOV R0, R9 ;  /* 0x0000000900007202 */ /* 0x000fca0000000f00 */
[----:B------:R-:W1:Y:S02]  /*01e0*/  LDC.64 R10, c[0x0][0x388] ;  /* 0x0000e200ff0a7b82 */ /* 0x000e640000000a00 */
.L_x_23:
[----:B-1----:R-:W-:-:S06]  /*01f0*/  IMAD.WIDE R4, R15, 0x4, R10 ;  /* 0x000000040f047825 */ /* 0x002fcc00078e020a */
[----:B0-----:R-:W0:Y:S02]  /*0200*/  LDG.E R5, desc[UR4][R4.64] ;  /* 0x0000000404057981 */ /* 0x001e24000c1e1900 */
[----:B0-----:R-:W-:-:S06]  /*0210*/  IMAD.WIDE R8, R5, 0x4, R12 ;  /* 0x0000000405087825 */ /* 0x001fcc00078e020c */
[----:B------:R-:W2:Y:S01]  /*0220*/  LDG.E R8, desc[UR4][R8.64] ;  /* 0x0000000408087981 */ /* 0x000ea2000c1e1900 */
[----:B------:R-:W-:Y:S01]  /*0230*/  BSSY.RECONVERGENT B0, `(.L_x_21) ;  /* 0x0000007000007945 */ /* 0x000fe20003800200 */
[----:B------:R-:W-:Y:S02]  /*0240*/  IADD3 R15, PT, PT, R15, 0x1, RZ ;  /* 0x000000010f0f7810 */ /* 0x000fe40007ffe0ff */
[----:B--2---:R-:W-:-:S13]  /*0250*/  ISETP.NE.AND P0, PT, R8, RZ, PT ;  /* 0x000000ff0800720c */ /* 0x004fda0003f05270 */
[----:B------:R-:W-:Y:S05]  /*0260*/  @P0 BRA `(.L_x_22) ;  /* 0x00000000000c0947 */ /* 0x000fea0003800000 */
[----:B------:R-:W-:-:S05]  /*0270*/  VIADD R17, R17, 0x1 ;  /* 0x0000000111117836 */ /* 0x000fca0000000000 */
[----:B------:R0:W-:Y:S04]  /*0280*/  STG.E desc[UR4][R2.64], R17 ;  /* 0x0000001102007986 */ /* 0x0001e8000c101904 */
[----:B------:R0:W5:Y:S02]  /*0290*/  LDG.E R0, desc[UR4][R6.64+0x8] ;  /* 0x0000080406007981 */ /* 0x000164000c1e1900 */
.L_x_22:
[----:B------:R-:W-:Y:S05]  /*02a0*/  BSYNC.RECONVERGENT B0 ;  /* 0x0000000000007941 */ /* 0x000fea0003800200 */
.L_x_21:
[----:B-----5:R-:W-:-:S13]  /*02b0*/  ISETP.GE.AND P0, PT, R15, R0, PT ;  /* 0x000000000f00720c */ /* 0x020fda0003f06270 */
[----:B------:R-:W-:Y:S05]  /*02c0*/  @!P0 BRA `(.L_x_23) ;  /* 0xfffffffc00c88947 */ /* 0x000fea000383ffff */
[----:B------:R-:W-:Y:S05]  /*02d0*/  EXIT ;  /* 0x000000000000794d */ /* 0x000fea0003800000 */
.L_x_24:
        /* <DEDUP_REMOVED lines=10> */
.L_x_75:


//--------------------- .text._Z6getADGidPdPiS0_P17curandStateXORWOWi --------------------------
	.section	.text._Z6getADGidPdPiS0_P17curandStateXORWOWi,"ax",@progbits
	.align	128
        .global         _Z6getADGidPdPiS0_P17curandStateXORWOWi
        .type           _Z6getADGidPdPiS0_P17curandStateXORWOWi,@function
        .size           _Z6getADGidPdPiS0_P17curandStateXORWOWi,(.L_x_76 - _Z6getADGidPdPiS0_P17curandStateXORWOWi)
        .other          _Z6getADGidPdPiS0_P17curandStateXORWOWi,@"STO_CUDA_ENTRY STV_DEFAULT"
_Z6getADGidPdPiS0_P17curandStateXORWOWi:
.text._Z6getADGidPdPiS0_P17curandStateXORWOWi:
        /* <DEDUP_REMOVED lines=11> */
[----:B------:R-:W1:Y:S01]  /*00b0*/  LDCU.64 UR4, c[0x0][0x358] ;  /* 0x00006b00ff0477ac */ /* 0x000e620008000a00 */
[----:B0-----:R-:W-:-:S05]  /*00c0*/  IMAD.WIDE.U32 R2, R9, 0x4, R2 ;  /* 0x0000000409027825 */ /* 0x001fca00078e0002 */
[----:B-1----:R-:W2:Y:S02]  /*00d0*/  LDG.E R0, desc[UR4][R2.64] ;  /* 0x0000000402007981 */ /* 0x002ea4000c1e1900 */
[----:B--2---:R-:W-:-:S13]  /*00e0*/  ISETP.NE.AND P0, PT, R0, RZ, PT ;  /* 0x000000ff0000720c */ /* 0x004fda0003f05270 */
[----:B------:R-:W-:Y:S05]  /*00f0*/  @P0 EXIT ;  /* 0x000000000000094d */ /* 0x000fea0003800000 */
[----:B------:R-:W0:Y:S08]  /*0100*/  LDC.64 R6, c[0x0][0x3a0] ;  /* 0x0000e800ff067b82 */ /* 0x000e300000000a00 */
[----:B------:R-:W1:Y:S08]  /*0110*/  LDC.64 R4, c[0x0][0x390] ;  /* 0x0000e400ff047b82 */ /* 0x000e700000000a00 */
[----:B------:R-:W2:Y:S01]  /*0120*/  LDC.64 R10, c[0x0][0x388] ;  /* 0x0000e200ff0a7b82 */ /* 0x000ea20000000a00 */
[----:B0-----:R-:W-:-:S06]  /*0130*/  IMAD.WIDE.U32 R6, R9, 0x4, R6 ;  /* 0x0000000409067825 */ /* 0x001fcc00078e0006 */
[----:B------:R-:W3:Y:S04]  /*0140*/  LDG.E R6, desc[UR4][R6.64] ;  /* 0x0000000406067981 */ /* 0x000ee8000c1e1900 */
[----:B-1----:R-:W4:Y:S01]  /*0150*/  LDG.E.64 R4, desc[UR4][R4.64] ;  /* 0x0000000404047981 */ /* 0x002f22000c1e1b00 */
[----:B--2---:R-:W-:Y:S01]  /*0160*/  DADD R10, R10, 1 ;  /* 0x3ff000000a0a7429 */ /* 0x004fe20000000000 */
[----:B---3--:R-:W0:Y:S07]  /*0170*/  I2F.F64 R8, R6 ;  /* 0x0000000600087312 */ /* 0x008e2e0000201c00 */
[----:B----4-:R-:W-:-:S08]  /*0180*/  DMUL R10, R4, R10 ;  /* 0x0000000a040a7228 */ /* 0x010fd00000000000 */
[----:B0-----:R-:W-:-:S14]  /*0190*/  DSETP.GE.AND P0, PT, R10, R8, PT ;  /* 0x000000080a00722a */ /* 0x001fdc0003f06000 */
[----:B------:R-:W-:Y:S05]  /*01a0*/  @!P0 EXIT ;  /* 0x000000000000894d */ /* 0x000fea0003800000 */
[----:B------:R-:W0:Y:S02]  /*01b0*/  LDC R5, c[0x0][0x3b0] ;  /* 0x0000ec00ff057b82 */ /* 0x000e240000000800 */
[----:B0-----:R-:W-:Y:S01]  /*01c0*/  STG.E desc[UR4][R2.64], R5 ;  /* 0x0000000502007986 */ /* 0x001fe2000c101904 */
[----:B------:R-:W-:Y:S05]  /*01d0*/  EXIT ;  /* 0x000000000000794d */ /* 0x000fea0003800000 */
.L_x_25:
        /* <DEDUP_REMOVED lines=10> */
.L_x_76:


//--------------------- .text._Z10avgDegree2iiPiS_Pd --------------------------
	.section	.text._Z10avgDegree2iiPiS_Pd,"ax",@progbits
	.align	128
        .global         _Z10avgDegree2iiPiS_Pd
        .type           _Z10avgDegree2iiPiS_Pd,@function
        .size           _Z10avgDegree2iiPiS_Pd,(.L_x_73 - _Z10avgDegree2iiPiS_Pd)
        .other          _Z10avgDegree2iiPiS_Pd,@"STO_CUDA_ENTRY STV_DEFAULT"
_Z10avgDegree2iiPiS_Pd:
.text._Z10avgDegree2iiPiS_Pd:
[----:B------:R-:W-:Y:S01]  /*0000*/  LDC R1, c[0x0][0x37c] ;  /* 0x0000df00ff017b82 */ /* 0x000fe20000000800 */
[----:B------:R-:W0:Y:S01]  /*0010*/  S2R R4, SR_TID.X ;  /* 0x0000000000047919 */ /* 0x000e220000002100 */
[----:B------:R-:W0:Y:S02]  /*0020*/  LDCU UR4, c[0x0][0x380] ;  /* 0x00007000ff0477ac */ /* 0x000e240008000800 */
[----:B0-----:R-:W-:-:S13]  /*0030*/  ISETP.GE.AND P0, PT, R4, UR4, PT ;  /* 0x0000000404007c0c */ /* 0x001fda000bf06270 */
[----:B------:R-:W-:Y:S05]  /*0040*/  @P0 EXIT ;  /* 0x000000000000094d */ /* 0x000fea0003800000 */
[----:B------:R-:W0:Y:S01]  /*0050*/  LDCU UR6, c[0x0][0x384] ;  /* 0x00007080ff0677ac */ /* 0x000e220008000800 */
[----:B------:R-:W1:Y:S01]  /*0060*/  LDC R0, c[0x0][0x360] ;  /* 0x0000d800ff007b82 */ /* 0x000e620000000800 */
[----:B------:R-:W-:Y:S01]  /*0070*/  BSSY.RECONVERGENT B3, `(.L_x_26) ;  /* 0x000013f000037945 */ /* 0x000fe20003800200 */
[----:B------:R-:W-:Y:S01]  /*0080*/  IMAD.MOV.U32 R2, RZ, RZ, 0x0 ;  /* 0x00000000ff027424 */ /* 0x000fe200078e00ff */
[----:B------:R-:W2:Y:S01]  /*0090*/  LDCU.64 UR4, c[0x0][0x358] ;  /* 0x00006b00ff0477ac */ /* 0x000ea20008000a00 */
[----:B------:R-:W-:Y:S01]  /*00a0*/  IMAD.MOV.U32 R3, RZ, RZ, 0x7ff80000 ;  /* 0x7ff80000ff037424 */ /* 0x000fe200078e00ff */
[----:B------:R-:W3:Y:S01]  /*00b0*/  LDCU.64 UR8, c[0x0][0x388] ;  /* 0x00007100ff0877ac */ /* 0x000ee20008000a00 */
[----:B------:R-:W4:Y:S01]  /*00c0*/  LDCU.64 UR10, c[0x0][0x390] ;  /* 0x00007200ff0a77ac */ /* 0x000f220008000a00 */
[----:B0-----:R-:W-:-:S13]  /*00d0*/  ISETP.GE.AND P0, PT, R4, UR6, PT ;  /* 0x0000000604007c0c */ /* 0x001fda000bf06270 */
[----:B--234-:R-:W-:Y:S05]  /*00e0*/  @P0 BRA `(.L_x_27) ;  /* 0x0000001000dc0947 */ /* 0x01cfea0003800000 */
[----:B-1----:R-:W0:Y:S01]  /*00f0*/  I2F.U32.RP R8, R0 ;  /* 0x0000000000087306 */ /* 0x002e220000209000 */
[----:B------:R-:W-:Y:S01]  /*0100*/  IMAD.IADD R6, R4, 0x1, R0 ;  /* 0x0000000104067824 */ /* 0x000fe200078e0200 */
[----:B------:R-:W-:Y:S01]  /*0110*/  ISETP.NE.U32.AND P2, PT, R0, RZ, PT ;  /* 0x000000ff0000720c */ /* 0x000fe20003f45070 */
[----:B------:R-:W-:Y:S01]  /*0120*/  BSSY.RECONVERGENT B2, `(.L_x_28) ;  /* 0x000010b000027945 */ /* 0x000fe20003800200 */
[----:B------:R-:W-:Y:S02]  /*0130*/  MOV R18, RZ ;  /* 0x000000ff00127202 */ /* 0x000fe40000000f00 */
[C---:B------:R-:W-:Y:S02]  /*0140*/  ISETP.GE.U32.AND P0, PT, R6.reuse, UR6, PT ;  /* 0x0000000606007c0c */ /* 0x040fe4000bf06070 */
[----:B------:R-:W-:Y:S02]  /*0150*/  VIMNMX.U32 R5, PT, PT, R6, UR6, !PT ;  /* 0x0000000606057c48 */ /* 0x000fe4000ffe0000 */
[----:B------:R-:W-:-:S04]  /*0160*/  SEL R7, RZ, 0x1, P0 ;  /* 0x00000001ff077807 */ /* 0x000fc80000000000 */
[----:B------:R-:W-:Y:S01]  /*0170*/  IADD3 R5, PT, PT, R5, -R6, -R7 ;  /* 0x8000000605057210 */ /* 0x000fe20007ffe807 */
[----:B0-----:R-:W0:Y:S02]  /*0180*/  MUFU.RCP R8, R8 ;  /* 0x0000000800087308 */ /* 0x001e240000001000 */
[----:B0-----:R-:W-:-:S06]  /*0190*/  IADD3 R2, PT, PT, R8, 0xffffffe, RZ ;  /* 0x0ffffffe08027810 */ /* 0x001fcc0007ffe0ff */
[----:B------:R0:W1:Y:S02]  /*01a0*/  F2I.FTZ.U32.TRUNC.NTZ R3, R2 ;  /* 0x0000000200037305 */ /* 0x000064000021f000 */
[----:B0-----:R-:W-:Y:S02]  /*01b0*/  HFMA2 R2, -RZ, RZ, 0, 0 ;  /* 0x00000000ff027431 */ /* 0x001fe400000001ff */
[----:B-1----:R-:W-:-:S04]  /*01c0*/  IMAD.MOV R9, RZ, RZ, -R3 ;  /* 0x000000ffff097224 */ /* 0x002fc800078e0a03 */
[----:B------:R-:W-:-:S04]  /*01d0*/  IMAD R9, R9, R0, RZ ;  /* 0x0000000009097224 */ /* 0x000fc800078e02ff */
[----:B------:R-:W-:-:S04]  /*01e0*/  IMAD.HI.U32 R8, R3, R9, R2 ;  /* 0x0000000903087227 */ /* 0x000fc800078e0002 */
[----:B------:R-:W-:Y:S02]  /*01f0*/  IMAD.MOV.U32 R9, RZ, RZ, RZ ;  /* 0x000000ffff097224 */ /* 0x000fe400078e00ff */
[----:B------:R-:W-:-:S04]  /*0200*/  IMAD.HI.U32 R8, R8, R5, RZ ;  /* 0x0000000508087227 */ /* 0x000fc800078e00ff */
[----:B------:R-:W-:-:S04]  /*0210*/  IMAD.MOV R2, RZ, RZ, -R8 ;  /* 0x000000ffff027224 */ /* 0x000fc800078e0a08 */
[----:B------:R-:W-:Y:S02]  /*0220*/  IMAD R5, R0, R2, R5 ;  /* 0x0000000200057224 */ /* 0x000fe400078e0205 */
[----:B------:R-:W-:-:S03]  /*0230*/  VIADD R2, R4, 0x1 ;  /* 0x0000000104027836 */ /* 0x000fc60000000000 */
[----:B------:R-:W-:-:S13]  /*0240*/  ISETP.GE.U32.AND P0, PT, R5, R0, PT ;  /* 0x000000000500720c */ /* 0x000fda0003f06070 */
[----:B------:R-:W-:Y:S01]  /*0250*/  @P0 IMAD.IADD R5, R5, 0x1, -R0 ;  /* 0x0000000105050824 */ /* 0x000fe200078e0a00 */
[----:B------:R-:W-:-:S04]  /*0260*/  @P0 IADD3 R8, PT, PT, R8, 0x1, RZ ;  /* 0x0000000108080810 */ /* 0x000fc80007ffe0ff */
[----:B------:R-:W-:-:S13]  /*0270*/  ISETP.GE.U32.AND P1, PT, R5, R0, PT ;  /* 0x000000000500720c */ /* 0x000fda0003f26070 */
[----:B------:R-:W-:Y:S01]  /*0280*/  @P1 VIADD R8, R8, 0x1 ;  /* 0x0000000108081836 */ /* 0x000fe20000000000 */
[----:B------:R-:W-:-:S05]  /*0290*/  @!P2 LOP3.LUT R8, RZ, R0, RZ, 0x33, !PT ;  /* 0x00000000ff08a212 */ /* 0x000fca00078e33ff */
[----:B------:R-:W-:-:S05]  /*02a0*/  IMAD.IADD R7, R7, 0x1, R8 ;  /* 0x0000000107077824 */ /* 0x000fca00078e0208 */
[C---:B------:R-:W-:Y:S02]  /*02b0*/  ISETP.GE.U32.AND P0, PT, R7.reuse, 0x3, PT ;  /* 0x000000030700780c */ /* 0x040fe40003f06070 */
[----:B------:R-:W-:-:S04]  /*02c0*/  IADD3 R3, PT, PT, R7, 0x1, RZ ;  /* 0x0000000107037810 */ /* 0x000fc80007ffe0ff */
[----:B------:R-:W-:-:S07]  /*02d0*/  LOP3.LUT R5, R3, 0x3, RZ, 0xc0, !PT ;  /* 0x0000000303057812 */ /* 0x000fce00078ec0ff */
[----:B------:R-:W-:Y:S05]  /*02e0*/  @!P0 BRA `(.L_x_29) ;  /* 0x0000000c00b88947 */ /* 0x000fea0003800000 */
[----:B------:R-:W-:Y:S01]  /*02f0*/  LOP3.LUT R3, R3, 0xfffffffc, RZ, 0xc0, !PT ;  /* 0xfffffffc03037812 */ /* 0x000fe200078ec0ff */
[----:B------:R-:W0:Y:S01]  /*0300*/  LDC.64 R10, c[0x0][0x388] ;  /* 0x0000e200ff0a7b82 */ /* 0x000e220000000a00 */
[----:B------:R-:W-:Y:S04]  /*0310*/  BSSY.RECONVERGENT B1, `(.L_x_30) ;  /* 0x00000ea000017945 */ /* 0x000fe80003800200 */
[----:B------:R-:W-:Y:S01]  /*0320*/  BSSY.RELIABLE B0, `(.L_x_31) ;  /* 0x00000c9000007945 */ /* 0x000fe20003800100 */
[----:B------:R-:W-:Y:S01]  /*0330*/  IMAD.MOV.U32 R2, RZ, RZ, R6 ;  /* 0x000000ffff027224 */ /* 0x000fe200078e0006 */
[C---:B------:R-:W-:Y:S01]  /*0340*/  LEA R7, R0.reuse, R4, 0x1 ;  /* 0x0000000400077211 */ /* 0x040fe200078e08ff */
[----:B------:R-:W-:Y:S02]  /*0350*/  IMAD.MOV R3, RZ, RZ, -R3 ;  /* 0x000000ffff037224 */ /* 0x000fe400078e0a03 */
[----:B------:R-:W-:Y:S01]  /*0360*/  IMAD R8, R0, 0x3, R4 ;  /* 0x0000000300087824 */ /* 0x000fe200078e0204 */
[----:B------:R-:W1:Y:S01]  /*0370*/  LDC.64 R12, c[0x0][0x390] ;  /* 0x0000e400ff0c7b82 */ /* 0x000e620000000a00 */
[----:B------:R-:W-:Y:S01]  /*0380*/  IMAD.MOV.U32 R9, RZ, RZ, RZ ;  /* 0x000000ffff097224 */ /* 0x000fe200078e00ff */
[----:B------:R-:W-:-:S13]  /*0390*/  ISETP.GE.AND P0, PT, R3, RZ, PT ;  /* 0x000000ff0300720c */ /* 0x000fda0003f06270 */
[----:B------:R-:W-:Y:S05]  /*03a0*/  @P0 BRA `(.L_x_32) ;  /* 0x0000000c00000947 */ /* 0x000fea0003800000 */
[----:B------:R-:W-:Y:S01]  /*03b0*/  IMAD.MOV R6, RZ, RZ, -R3 ;  /* 0x000000ffff067224 */ /* 0x000fe200078e0a03 */
[----:B------:R-:W-:Y:S01]  /*03c0*/  BSSY.RECONVERGENT B4, `(.L_x_33) ;  /* 0x000007a000047945 */ /* 0x000fe20003800200 */
[----:B------:R-:W-:-:S03]  /*03d0*/  PLOP3.LUT P0, PT, PT, PT, PT, 0x80, 0x8 ;  /* 0x000000000008781c */ /* 0x000fc60003f0f070 */
[----:B------:R-:W-:-:S13]  /*03e0*/  ISETP.GT.AND P1, PT, R6, 0xc, PT ;  /* 0x0000000c0600780c */ /* 0x000fda0003f24270 */
[----:B------:R-:W-:Y:S05]  /*03f0*/  @!P1 BRA `(.L_x_34) ;  /* 0x0000000400d89947 */ /* 0x000fea0003800000 */
[----:B------:R-:W-:-:S13]  /*0400*/  PLOP3.LUT P0, PT, PT, PT, PT, 0x8, 0x80 ;  /* 0x000000000080781c */ /* 0x000fda0003f0e170 */
.L_x_35:
[----:B------:R-:W2:Y:S01]  /*0410*/  LDC.64 R16, c[0x0][0x388] ;  /* 0x0000e200ff107b82 */ /* 0x000ea20000000a00 */
[----:B------:R-:W-:Y:S01]  /*0420*/  IADD3 R29, PT, PT, R4, 0x1, RZ ;  /* 0x00000001041d7810 */ /* 0x000fe20007ffe0ff */
[----:B------:R-:W-:Y:S02]  /*0430*/  VIADD R6, R2, 0x1 ;  /* 0x0000000102067836 */ /* 0x000fe40000000000 */
[----:B------:R-:W-:-:S04]  /*0440*/  VIADD R19, R7, 0x1 ;  /* 0x0000000107137836 */ /* 0x000fc80000000000 */
[----:B------:R-:W3:Y:S01]  /*0450*/  LDC.64 R14, c[0x0][0x390] ;  /* 0x0000e400ff0e7b82 */ /* 0x000ee20000000a00 */
[----:B--2---:R-:W-:-:S04]  /*0460*/  IMAD.WIDE.U32 R24, R29, 0x4, R16 ;  /* 0x000000041d187825 */ /* 0x004fc800078e0010 */
[--C-:B------:R-:W-:Y:S01]  /*0470*/  IMAD.WIDE.U32 R22, R6, 0x4, R16.reuse ;  /* 0x0000000406167825 */ /* 0x100fe200078e0010 */
[----:B------:R-:W2:Y:S03]  /*0480*/  LDG.E R27, desc[UR4][R24.64] ;  /* 0x00000004181b7981 */ /* 0x000ea6000c1e1900 */
[----:B------:R-:W-:Y:S02]  /*0490*/  IMAD.WIDE.U32 R20, R19, 0x4, R16 ;  /* 0x0000000413147825 */ /* 0x000fe400078e0010 */
[----:B------:R4:W2:Y:S04]  /*04a0*/  LDG.E R22, desc[UR4][R22.64] ;  /* 0x0000000416167981 */ /* 0x0008a8000c1e1900 */
[----:B------:R5:W2:Y:S01]  /*04b0*/  LDG.E R25, desc[UR4][R20.64] ;  /* 0x0000000414197981 */ /* 0x000aa2000c1e1900 */
[----:B---3--:R-:W-:Y:S01]  /*04c0*/  IMAD.WIDE.U32 R28, R29, 0x4, R14 ;  /* 0x000000041d1c7825 */ /* 0x008fe200078e000e */
[----:B----4-:R-:W-:-:S03]  /*04d0*/  IADD3 R23, PT, PT, R8, 0x1, RZ ;  /* 0x0000000108177810 */ /* 0x010fc60007ffe0ff */
[----:B-----5:R-:W-:Y:S02]  /*04e0*/  IMAD.WIDE.U32 R20, R6, 0x4, R14 ;  /* 0x0000000406147825 */ /* 0x020fe400078e000e */
[----:B------:R-:W3:Y:S04]  /*04f0*/  LDG.E R6, desc[UR4][R28.64] ;  /* 0x000000041c067981 */ /* 0x000ee8000c1e1900 */
[----:B------:R4:W3:Y:S02]  /*0500*/  LDG.E R26, desc[UR4][R20.64] ;  /* 0x00000004141a7981 */ /* 0x0008e4000c1e1900 */
[----:B----4-:R-:W-:-:S05]  /*0510*/  IMAD.WIDE.U32 R20, R23, 0x4, R16 ;  /* 0x0000000417147825 */ /* 0x010fca00078e0010 */
[----:B------:R4:W5:Y:S02]  /*0520*/  LDG.E R24, desc[UR4][R20.64] ;  /* 0x0000000414187981 */ /* 0x000964000c1e1900 */
[----:B----4-:R-:W-:-:S05]  /*0530*/  IMAD.WIDE.U32 R20, R19, 0x4, R14 ;  /* 0x0000000413147825 */ /* 0x010fca00078e000e */
[----:B------:R4:W5:Y:S02]  /*0540*/  LDG.E R19, desc[UR4][R20.64] ;  /* 0x0000000414137981 */ /* 0x000964000c1e1900 */
[----:B----4-:R-:W-:-:S05]  /*0550*/  IMAD.WIDE.U32 R20, R23, 0x4, R14 ;  /* 0x0000000417147825 */ /* 0x010fca00078e000e */
[----:B------:R4:W5:Y:S01]  /*0560*/  LDG.E R23, desc[UR4][R20.64] ;  /* 0x0000000414177981 */ /* 0x000962000c1e1900 */
[C---:B------:R-:W-:Y:S02]  /*0570*/  IMAD R4, R0.reuse, 0x4, R4 ;  /* 0x0000000400047824 */ /* 0x040fe400078e0204 */
[C---:B------:R-:W-:Y:S02]  /*0580*/  IMAD R2, R0.reuse, 0x4, R2 ;  /* 0x0000000400027824 */ /* 0x040fe400078e0202 */
[----:B------:R-:W-:Y:S01]  /*0590*/  IMAD R8, R0, 0x4, R8 ;  /* 0x0000000400087824 */ /* 0x000fe200078e0208 */
[----:B--2---:R-:W-:Y:S02]  /*05a0*/  IADD3 R27, PT, PT, R22, R27, R18 ;  /* 0x0000001b161b7210 */ /* 0x004fe40007ffe012 */
[----:B------:R-:W-:-:S05]  /*05b0*/  IADD3 R22, PT, PT, R4, 0x1, RZ ;  /* 0x0000000104167810 */ /* 0x000fca0007ffe0ff */
[----:B----4-:R-:W-:Y:S01]  /*05c0*/  IMAD.WIDE.U32 R20, R22, 0x4, R16 ;  /* 0x0000000416147825 */ /* 0x010fe200078e0010 */
[----:B---3--:R-:W-:-:S03]  /*05d0*/  IADD3 R18, PT, PT, R26, R6, R9 ;  /* 0x000000061a127210 */ /* 0x008fc60007ffe009 */
[----:B------:R-:W-:-:S05]  /*05e0*/  IMAD R6, R0, 0x4, R7 ;  /* 0x0000000400067824 */ /* 0x000fca00078e0207 */
[----:B------:R-:W-:Y:S01]  /*05f0*/  IADD3 R9, PT, PT, R6, 0x1, RZ ;  /* 0x0000000106097810 */ /* 0x000fe20007ffe0ff */
[----:B------:R-:W-:Y:S01]  /*0600*/  VIADD R7, R2, 0x1 ;  /* 0x0000000102077836 */ /* 0x000fe20000000000 */
[----:B-----5:R-:W-:Y:S02]  /*0610*/  IADD3 R25, PT, PT, R24, R25, R27 ;  /* 0x0000001918197210 */ /* 0x020fe40007ffe01b */
[----:B------:R2:W3:Y:S01]  /*0620*/  LDG.E R27, desc[UR4][R20.64] ;  /* 0x00000004141b7981 */ /* 0x0004e2000c1e1900 */
[----:B------:R-:W-:-:S05]  /*0630*/  IMAD.WIDE.U32 R28, R7, 0x4, R16 ;  /* 0x00000004071c7825 */ /* 0x000fca00078e0010 */
[----:B------:R-:W3:Y:S01]  /*0640*/  LDG.E R26, desc[UR4][R28.64] ;  /* 0x000000041c1a7981 */ /* 0x000ee2000c1e1900 */
[----:B--2---:R-:W-:Y:S01]  /*0650*/  IMAD.WIDE.U32 R20, R9, 0x4, R16 ;  /* 0x0000000409147825 */ /* 0x004fe200078e0010 */
[----:B------:R-:W-:-:S04]  /*0660*/  IADD3 R18, PT, PT, R23, R19, R18 ;  /* 0x0000001317127210 */ /* 0x000fc80007ffe012 */
[----:B------:R2:W4:Y:S01]  /*0670*/  LDG.E R19, desc[UR4][R20.64] ;  /* 0x0000000414137981 */ /* 0x000522000c1e1900 */
[----:B------:R-:W-:-:S06]  /*0680*/  IMAD.WIDE.U32 R22, R22, 0x4, R14 ;  /* 0x0000000416167825 */ /* 0x000fcc00078e000e */
[----:B------:R-:W5:Y:S01]  /*0690*/  LDG.E R23, desc[UR4][R22.64] ;  /* 0x0000000416177981 */ /* 0x000f62000c1e1900 */
[----:B--2---:R-:W-:-:S04]  /*06a0*/  IMAD.WIDE.U32 R20, R7, 0x4, R14 ;  /* 0x0000000407147825 */ /* 0x004fc800078e000e */
[----:B------:R-:W-:Y:S01]  /*06b0*/  VIADD R7, R8, 0x1 ;  /* 0x0000000108077836 */ /* 0x000fe20000000000 */
[----:B------:R2:W5:Y:S03]  /*06c0*/  LDG.E R24, desc[UR4][R20.64] ;  /* 0x0000000414187981 */ /* 0x000566000c1e1900 */
[----:B--2---:R-:W-:-:S05]  /*06d0*/  IMAD.WIDE.U32 R20, R7, 0x4, R16 ;  /* 0x0000000407147825 */ /* 0x004fca00078e0010 */
[----:B------:R2:W4:Y:S02]  /*06e0*/  LDG.E R22, desc[UR4][R20.64] ;  /* 0x0000000414167981 */ /* 0x000524000c1e1900 */
[----:B--2---:R-:W-:-:S05]  /*06f0*/  IMAD.WIDE.U32 R20, R9, 0x4, R14 ;  /* 0x0000000409147825 */ /* 0x004fca00078e000e */
[----:B------:R2:W4:Y:S02]  /*0700*/  LDG.E R9, desc[UR4][R20.64] ;  /* 0x0000000414097981 */ /* 0x000524000c1e1900 */
[----:B--2---:R-:W-:-:S05]  /*0710*/  IMAD.WIDE.U32 R20, R7, 0x4, R14 ;  /* 0x0000000407147825 */ /* 0x004fca00078e000e */
[----:B------:R2:W4:Y:S01]  /*0720*/  LDG.E R7, desc[UR4][R20.64] ;  /* 0x0000000414077981 */ /* 0x000522000c1e1900 */
[C---:B------:R-:W-:Y:S02]  /*0730*/  LEA R4, R0.reuse, R4, 0x2 ;  /* 0x0000000400047211 */ /* 0x040fe400078e10ff */
[----:B------:R-:W-:-:S03]  /*0740*/  LEA R6, R0, R6, 0x2 ;  /* 0x0000000600067211 */ /* 0x000fc600078e10ff */
[----:B------:R-:W-:Y:S02]  /*0750*/  VIADD R28, R4, 0x1 ;  /* 0x00000001041c7836 */ /* 0x000fe40000000000 */
[C---:B------:R-:W-:Y:S01]  /*0760*/  IMAD R2, R0.reuse, 0x4, R2 ;  /* 0x0000000400027824 */ /* 0x040fe200078e0202 */
[----:B------:R-:W-:-:S03]  /*0770*/  LEA R8, R0, R8, 0x2 ;  /* 0x0000000800087211 */ /* 0x000fc600078e10ff */
[----:B--2---:R-:W-:Y:S01]  /*0780*/  VIADD R21, R2, 0x1 ;  /* 0x0000000102157836 */ /* 0x004fe20000000000 */
[----:B---3--:R-:W-:Y:S01]  /*0790*/  IADD3 R25, PT, PT, R26, R27, R25 ;  /* 0x0000001b1a197210 */ /* 0x008fe20007ffe019 */
[----:B------:R-:W-:Y:S01]  /*07a0*/  VIADD R26, R6, 0x1 ;  /* 0x00000001061a7836 */ /* 0x000fe20000000000 */
[----:B-----5:R-:W-:Y:S02]  /*07b0*/  IADD3 R24, PT, PT, R24, R23, R18 ;  /* 0x0000001718187210 */ /* 0x020fe40007ffe012 */
[----:B----4-:R-:W-:Y:S01]  /*07c0*/  IADD3 R20, PT, PT, R22, R19, R25 ;  /* 0x0000001316147210 */ /* 0x010fe20007ffe019 */
[----:B------:R-:W-:-:S05]  /*07d0*/  IMAD.WIDE.U32 R18, R28, 0x4, R16 ;  /* 0x000000041c127825 */ /* 0x000fca00078e0010 */
[----:B------:R2:W3:Y:S01]  /*07e0*/  LDG.E R23, desc[UR4][R18.64] ;  /* 0x0000000412177981 */ /* 0x0004e2000c1e1900 */
[----:B------:R-:W-:-:S05]  /*07f0*/  IMAD.WIDE.U32 R28, R28, 0x4, R14 ;  /* 0x000000041c1c7825 */ /* 0x000fca00078e000e */
[----:B------:R-:W4:Y:S01]  /*0800*/  LDG.E R22, desc[UR4][R28.64] ;  /* 0x000000041c167981 */ /* 0x000f22000c1e1900 */
[----:B--2---:R-:W-:Y:S01]  /*0810*/  IMAD.WIDE.U32 R18, R26, 0x4, R16 ;  /* 0x000000041a127825 */ /* 0x004fe200078e0010 */
[----:B------:R-:W-:-:S03]  /*0820*/  IADD3 R9, PT, PT, R7, R9, R24 ;  /* 0x0000000907097210 */ /* 0x000fc60007ffe018 */
[C---:B------:R-:W-:Y:S01]  /*0830*/  IMAD.WIDE.U32 R24, R21.reuse, 0x4, R16 ;  /* 0x0000000415187825 */ /* 0x040fe200078e0010 */
[----:B------:R2:W5:Y:S05]  /*0840*/  LDG.E R7, desc[UR4][R18.64] ;  /* 0x0000000412077981 */ /* 0x00056a000c1e1900 */
[----:B------:R-:W3:Y:S01]  /*0850*/  LDG.E R24, desc[UR4][R24.64] ;  /* 0x0000000418187981 */ /* 0x000ee2000c1e1900 */
[----:B--2---:R-:W-:-:S04]  /*0860*/  IMAD.WIDE.U32 R18, R21, 0x4, R14 ;  /* 0x0000000415127825 */ /* 0x004fc800078e000e */
[----:B------:R-:W-:Y:S01]  /*0870*/  VIADD R21, R8, 0x1 ;  /* 0x0000000108157836 */ /* 0x000fe20000000000 */
[----:B------:R2:W4:Y:S03]  /*0880*/  LDG.E R25, desc[UR4][R18.64] ;  /* 0x0000000412197981 */ /* 0x000526000c1e1900 */
[----:B--2---:R-:W-:-:S06]  /*0890*/  IMAD.WIDE.U32 R18, R21, 0x4, R16 ;  /* 0x0000000415127825 */ /* 0x004fcc00078e0010 */
[----:B------:R-:W5:Y:S01]  /*08a0*/  LDG.E R18, desc[UR4][R18.64] ;  /* 0x0000000412127981 */ /* 0x000f62000c1e1900 */
[C---:B------:R-:W-:Y:S01]  /*08b0*/  LEA R2, R0.reuse, R2, 0x2 ;  /* 0x0000000200027211 */ /* 0x040fe200078e10ff */
[C---:B------:R-:W-:Y:S01]  /*08c0*/  IMAD R4, R0.reuse, 0x4, R4 ;  /* 0x0000000400047824 */ /* 0x040fe200078e0204 */
[C---:B------:R-:W-:Y:S01]  /*08d0*/  LEA R6, R0.reuse, R6, 0x2 ;  /* 0x0000000600067211 */ /* 0x040fe200078e10ff */
[----:B------:R-:W-:Y:S02]  /*08e0*/  IMAD R8, R0, 0x4, R8 ;  /* 0x0000000400087824 */ /* 0x000fe400078e0208 */
[----:B------:R-:W-:-:S06]  /*08f0*/  IMAD.WIDE.U32 R26, R26, 0x4, R14 ;  /* 0x000000041a1a7825 */ /* 0x000fcc00078e000e */
[----:B------:R-:W2:Y:S01]  /*0900*/  LDG.E R26, desc[UR4][R26.64] ;  /* 0x000000041a1a7981 */ /* 0x000ea2000c1e1900 */
[----:B---3--:R-:W-:Y:S01]  /*0910*/  IADD3 R23, PT, PT, R24, R23, R20 ;  /* 0x0000001718177210 */ /* 0x008fe20007ffe014 */
[----:B------:R-:W-:Y:S01]  /*0920*/  VIADD R20, R4, 0x1 ;  /* 0x0000000104147836 */ /* 0x000fe20000000000 */
[----:B----4-:R-:W-:Y:S01]  /*0930*/  IADD3 R9, PT, PT, R25, R22, R9 ;  /* 0x0000001619097210 */ /* 0x010fe20007ffe009 */
[----:B------:R-:W-:Y:S02]  /*0940*/  VIADD R22, R2, 0x1 ;  /* 0x0000000102167836 */ /* 0x000fe40000000000 */
[----:B------:R-:W-:-:S06]  /*0950*/  IMAD.WIDE.U32 R24, R20, 0x4, R16 ;  /* 0x0000000414187825 */ /* 0x000fcc00078e0010 */
[----:B------:R-:W3:Y:S01]  /*0960*/  LDG.E R24, desc[UR4][R24.64] ;  /* 0x0000000418187981 */ /* 0x000ee2000c1e1900 */
[----:B-----5:R-:W-:Y:S01]  /*0970*/  IADD3 R7, PT, PT, R18, R7, R23 ;  /* 0x0000000712077210 */ /* 0x020fe20007ffe017 */
[----:B------:R-:W-:-:S05]  /*0980*/  IMAD.WIDE.U32 R18, R22, 0x4, R16 ;  /* 0x0000000416127825 */ /* 0x000fca00078e0010 */
[----:B------:R4:W3:Y:S02]  /*0990*/  LDG.E R23, desc[UR4][R18.64] ;  /* 0x0000000412177981 */ /* 0x0008e4000c1e1900 */
[----:B----4-:R-:W-:-:S04]  /*09a0*/  IMAD.WIDE.U32 R18, R21, 0x4, R14 ;  /* 0x0000000415127825 */ /* 0x010fc800078e000e */
[----:B------:R-:W-:Y:S01]  /*09b0*/  VIADD R21, R6, 0x1 ;  /* 0x0000000106157836 */ /* 0x000fe20000000000 */
[----:B------:R4:W2:Y:S03]  /*09c0*/  LDG.E R25, desc[UR4][R18.64] ;  /* 0x0000000412197981 */ /* 0x0008a6000c1e1900 */
[----:B----4-:R-:W-:-:S06]  /*09d0*/  IMAD.WIDE.U32 R18, R21, 0x4, R16 ;  /* 0x0000000415127825 */ /* 0x010fcc00078e0010 */
[----:B------:R4:W5:Y:S02]  /*09e0*/  LDG.E R18, desc[UR4][R18.64] ;  /* 0x0000000412127981 */ /* 0x000964000c1e1900 */
[----:B----4-:R-:W-:-:S05]  /*09f0*/  IADD3 R19, PT, PT, R8, 0x1, RZ ;  /* 0x0000000108137810 */ /* 0x010fca0007ffe0ff */
[----:B------:R-:W-:-:S05]  /*0a00*/  IMAD.WIDE.U32 R16, R19, 0x4, R16 ;  /* 0x0000000413107825 */ /* 0x000fca00078e0010 */
[----:B------:R4:W5:Y:S02]  /*0a10*/  LDG.E R27, desc[UR4][R16.64] ;  /* 0x00000004101b7981 */ /* 0x000964000c1e1900 */
[----:B----4-:R-:W-:-:S05]  /*0a20*/  IMAD.WIDE.U32 R16, R20, 0x4, R14 ;  /* 0x0000000414107825 */ /* 0x010fca00078e000e */
[----:B------:R4:W5:Y:S02]  /*0a30*/  LDG.E R20, desc[UR4][R16.64] ;  /* 0x0000000410147981 */ /* 0x000964000c1e1900 */
[----:B----4-:R-:W-:-:S05]  /*0a40*/  IMAD.WIDE.U32 R16, R22, 0x4, R14 ;  /* 0x0000000416107825 */ /* 0x010fca00078e000e */
[----:B------:R4:W5:Y:S02]  /*0a50*/  LDG.E R29, desc[UR4][R16.64] ;  /* 0x00000004101d7981 */ /* 0x000964000c1e1900 */
[----:B----4-:R-:W-:-:S04]  /*0a60*/  IMAD.WIDE.U32 R16, R21, 0x4, R14 ;  /* 0x0000000415107825 */ /* 0x010fc800078e000e */
[----:B------:R-:W-:Y:S01]  /*0a70*/  IMAD.WIDE.U32 R14, R19, 0x4, R14 ;  /* 0x00000004130e7825 */ /* 0x000fe200078e000e */
[----:B------:R-:W4:Y:S05]  /*0a80*/  LDG.E R22, desc[UR4][R16.64] ;  /* 0x0000000410167981 */ /* 0x000f2a000c1e1900 */
[----:B------:R-:W4:Y:S01]  /*0a90*/  LDG.E R14, desc[UR4][R14.64] ;  /* 0x000000040e0e7981 */ /* 0x000f22000c1e1900 */
[----:B------:R-:W-:-:S05]  /*0aa0*/  VIADD R3, R3, 0x10 ;  /* 0x0000001003037836 */ /* 0x000fca0000000000 */
[----:B------:R-:W-:Y:S01]  /*0ab0*/  ISETP.GE.AND P1, PT, R3, -0xc, PT ;  /* 0xfffffff40300780c */ /* 0x000fe20003f26270 */
[C---:B------:R-:W-:Y:S01]  /*0ac0*/  IMAD R4, R0.reuse, 0x4, R4 ;  /* 0x0000000400047824 */ /* 0x040fe200078e0204 */
[C---:B------:R-:W-:Y:S01]  /*0ad0*/  LEA R8, R0.reuse, R8, 0x2 ;  /* 0x0000000800087211 */ /* 0x040fe200078e10ff */
[C---:B------:R-:W-:Y:S01]  /*0ae0*/  IMAD R2, R0.reuse, 0x4, R2 ;  /* 0x0000000400027824 */ /* 0x040fe200078e0202 */
[----:B---3--:R-:W-:Y:S02]  /*0af0*/  IADD3 R7, PT, PT, R23, R24, R7 ;  /* 0x0000001817077210 */ /* 0x008fe40007ffe007 */
[----:B--2---:R-:W-:Y:S02]  /*0b00*/  IADD3 R9, PT, PT, R25, R26, R9 ;  /* 0x0000001a19097210 */ /* 0x004fe40007ffe009 */
[----:B-----5:R-:W-:Y:S01]  /*0b10*/  IADD3 R18, PT, PT, R27, R18, R7 ;  /* 0x000000121b127210 */ /* 0x020fe20007ffe007 */
[----:B------:R-:W-:Y:S01]  /*0b20*/  IMAD R7, R0, 0x4, R6 ;  /* 0x0000000400077824 */ /* 0x000fe200078e0206 */
[----:B------:R-:W-:-:S04]  /*0b30*/  IADD3 R9, PT, PT, R29, R20, R9 ;  /* 0x000000141d097210 */ /* 0x000fc80007ffe009 */
[----:B----4-:R-:W-:Y:S01]  /*0b40*/  IADD3 R9, PT, PT, R14, R22, R9 ;  /* 0x000000160e097210 */ /* 0x010fe20007ffe009 */
[----:B------:R-:W-:Y:S06]  /*0b50*/  @!P1 BRA `(.L_x_35) ;  /* 0xfffffff8002c9947 */ /* 0x000fec000383ffff */
.L_x_34:
[----:B------:R-:W-:Y:S05]  /*0b60*/  BSYNC.RECONVERGENT B4 ;  /* 0x0000000000047941 */ /* 0x000fea0003800200 */
.L_x_33:
[----:B------:R-:W-:Y:S01]  /*0b70*/  IADD3 R6, PT, PT, -R3, RZ, RZ ;  /* 0x000000ff03067210 */ /* 0x000fe20007ffe1ff */
[----:B------:R-:W-:Y:S03]  /*0b80*/  BSSY.RECONVERGENT B4, `(.L_x_36) ;  /* 0x000003f000047945 */ /* 0x000fe60003800200 */
[----:B------:R-:W-:-:S13]  /*0b90*/  ISETP.GT.AND P1, PT, R6, 0x4, PT ;  /* 0x000000040600780c */ /* 0x000fda0003f24270 */
[----:B------:R-:W-:Y:S05]  /*0ba0*/  @!P1 BRA `(.L_x_37) ;  /* 0x0000000000f09947 */ /* 0x000fea0003800000 */
[----:B------:R-:W2:Y:S01]  /*0bb0*/  LDC.64 R14, c[0x0][0x388] ;  /* 0x0000e200ff0e7b82 */ /* 0x000ea20000000a00 */
[----:B------:R-:W-:Y:S02]  /*0bc0*/  VIADD R20, R4, 0x1 ;  /* 0x0000000104147836 */ /* 0x000fe40000000000 */
[----:B------:R-:W-:Y:S02]  /*0bd0*/  VIADD R26, R2, 0x1 ;  /* 0x00000001021a7836 */ /* 0x000fe40000000000 */
[----:B--2---:R-:W-:-:S04]  /*0be0*/  IMAD.WIDE.U32 R22, R20, 0x4, R14 ;  /* 0x0000000414167825 */ /* 0x004fc800078e000e */
[----:B------:R-:W-:Y:S01]  /*0bf0*/  IMAD.WIDE.U32 R16, R26, 0x4, R14 ;  /* 0x000000041a107825 */ /* 0x000fe200078e000e */
[----:B------:R2:W3:Y:S04]  /*0c00*/  LDG.E R21, desc[UR4][R22.64] ;  /* 0x0000000416157981 */ /* 0x0004e8000c1e1900 */
[----:B------:R4:W3:Y:S01]  /*0c10*/  LDG.E R19, desc[UR4][R16.64] ;  /* 0x0000000410137981 */ /* 0x0008e2000c1e1900 */
[----:B------:R-:W-:Y:S01]  /*0c20*/  IADD3 R25, PT, PT, R7, 0x1, RZ ;  /* 0x0000000107197810 */ /* 0x000fe20007ffe0ff */
[----:B------:R-:W-:Y:S02]  /*0c30*/  VIADD R24, R8, 0x1 ;  /* 0x0000000108187836 */ /* 0x000fe40000000000 */
[C---:B------:R-:W-:Y:S02]  /*0c40*/  IMAD R6, R0.reuse, 0x4, R4 ;  /* 0x0000000400067824 */ /* 0x040fe400078e0204 */
[----:B------:R-:W-:-:S03]  /*0c50*/  IMAD R2, R0, 0x4, R2 ;  /* 0x0000000400027824 */ /* 0x000fc600078e0202 */
[----:B--2---:R-:W-:Y:S01]  /*0c60*/  IADD3 R23, PT, PT, R6, 0x1, RZ ;  /* 0x0000000106177810 */ /* 0x004fe20007ffe0ff */
[----:B----4-:R-:W-:-:S05]  /*0c70*/  IMAD.WIDE.U32 R16, R25, 0x4, R14 ;  /* 0x0000000419107825 */ /* 0x010fca00078e000e */
[----:B------:R2:W4:Y:S01]  /*0c80*/  LDG.E R4, desc[UR4][R16.64] ;  /* 0x0000000410047981 */ /* 0x000522000c1e1900 */
[----:B------:R-:W-:Y:S02]  /*0c90*/  VIADD R22, R2, 0x1 ;  /* 0x0000000102167836 */ /* 0x000fe40000000000 */
[----:B--2---:R-:W-:-:S05]  /*0ca0*/  IMAD.WIDE.U32 R16, R23, 0x4, R14 ;  /* 0x0000000417107825 */ /* 0x004fca00078e000e */
[----:B------:R2:W5:Y:S02]  /*0cb0*/  LDG.E R27, desc[UR4][R16.64] ;  /* 0x00000004101b7981 */ /* 0x000564000c1e1900 */
[----:B--2---:R-:W-:-:S05]  /*0cc0*/  IMAD.WIDE.U32 R16, R22, 0x4, R14 ;  /* 0x0000000416107825 */ /* 0x004fca00078e000e */
[----:B------:R2:W5:Y:S01]  /*0cd0*/  LDG.E R28, desc[UR4][R16.64] ;  /* 0x00000004101c7981 */ /* 0x000562000c1e1900 */
[----:B---3--:R-:W-:Y:S01]  /*0ce0*/  IADD3 R21, PT, PT, R19, R21, R18 ;  /* 0x0000001513157210 */ /* 0x008fe20007ffe012 */
[----:B------:R-:W-:Y:S01]  /*0cf0*/  IMAD.WIDE.U32 R18, R24, 0x4, R14 ;  /* 0x0000000418127825 */ /* 0x000fe200078e000e */
[C---:B------:R-:W-:Y:S01]  /*0d00*/  LEA R7, R0.reuse, R7, 0x2 ;  /* 0x0000000700077211 */ /* 0x040fe200078e10ff */
[----:B--2---:R-:W2:Y:S04]  /*0d10*/  LDC.64 R16, c[0x0][0x390] ;  /* 0x0000e400ff107b82 */ /* 0x004ea80000000a00 */
[----:B------:R-:W4:Y:S01]  /*0d20*/  LDG.E R18, desc[UR4][R18.64] ;  /* 0x0000000412127981 */ /* 0x000f22000c1e1900 */
[----:B------:R-:W-:Y:S01]  /*0d30*/  IMAD R8, R0, 0x4, R8 ;  /* 0x0000000400087824 */ /* 0x000fe200078e0208 */
[----:B----4-:R-:W-:Y:S01]  /*0d40*/  IADD3 R4, PT, PT, R18, R4, R21 ;  /* 0x0000000412047210 */ /* 0x010fe20007ffe015 */
[----:B------:R-:W-:-:S04]  /*0d50*/  VIADD R21, R7, 0x1 ;  /* 0x0000000107157836 */ /* 0x000fc80000000000 */
[----:B------:R-:W-:-:S06]  /*0d60*/  IMAD.WIDE.U32 R18, R21, 0x4, R14 ;  /* 0x0000000415127825 */ /* 0x000fcc00078e000e */
[----:B------:R3:W4:Y:S01]  /*0d70*/  LDG.E R18, desc[UR4][R18.64] ;  /* 0x0000000412127981 */ /* 0x000722000c1e1900 */
[----:B-----5:R-:W-:Y:S02]  /*0d80*/  IADD3 R4, PT, PT, R28, R27, R4 ;  /* 0x0000001b1c047210 */ /* 0x020fe40007ffe004 */
[----:B---3--:R-:W-:-:S05]  /*0d90*/  IADD3 R19, PT, PT, R8, 0x1, RZ ;  /* 0x0000000108137810 */ /* 0x008fca0007ffe0ff */
[----:B------:R-:W-:-:S05]  /*0da0*/  IMAD.WIDE.U32 R14, R19, 0x4, R14 ;  /* 0x00000004130e7825 */ /* 0x000fca00078e000e */
[----:B------:R3:W4:Y:S01]  /*0db0*/  LDG.E R28, desc[UR4][R14.64] ;  /* 0x000000040e1c7981 */ /* 0x000722000c1e1900 */
[----:B--2---:R-:W-:-:S06]  /*0dc0*/  IMAD.WIDE.U32 R26, R26, 0x4, R16 ;  /* 0x000000041a1a7825 */ /* 0x004fcc00078e0010 */
[----:B------:R-:W2:Y:S01]  /*0dd0*/  LDG.E R26, desc[UR4][R26.64] ;  /* 0x000000041a1a7981 */ /* 0x000ea2000c1e1900 */
[----:B---3--:R-:W-:-:S05]  /*0de0*/  IMAD.WIDE.U32 R14, R20, 0x4, R16 ;  /* 0x00000004140e7825 */ /* 0x008fca00078e0010 */
[----:B------:R3:W2:Y:S02]  /*0df0*/  LDG.E R20, desc[UR4][R14.64] ;  /* 0x000000040e147981 */ /* 0x0006a4000c1e1900 */
[----:B---3--:R-:W-:-:S04]  /*0e00*/  IMAD.WIDE.U32 R14, R25, 0x4, R16 ;  /* 0x00000004190e7825 */ /* 0x008fc800078e0010 */
[--C-:B------:R-:W-:Y:S01]  /*0e10*/  IMAD.WIDE.U32 R24, R24, 0x4, R16.reuse ;  /* 0x0000000418187825 */ /* 0x100fe200078e0010 */
[----:B------:R3:W5:Y:S05]  /*0e20*/  LDG.E R27, desc[UR4][R14.64] ;  /* 0x000000040e1b7981 */ /* 0x00076a000c1e1900 */
[----:B------:R-:W5:Y:S01]  /*0e30*/  LDG.E R24, desc[UR4][R24.64] ;  /* 0x0000000418187981 */ /* 0x000f62000c1e1900 */
[----:B---3--:R-:W-:-:S04]  /*0e40*/  IMAD.WIDE.U32 R14, R23, 0x4, R16 ;  /* 0x00000004170e7825 */ /* 0x008fc800078e0010 */
[--C-:B------:R-:W-:Y:S01]  /*0e50*/  IMAD.WIDE.U32 R22, R22, 0x4, R16.reuse ;  /* 0x0000000416167825 */ /* 0x100fe200078e0010 */
[----:B------:R3:W5:Y:S05]  /*0e60*/  LDG.E R25, desc[UR4][R14.64] ;  /* 0x000000040e197981 */ /* 0x00076a000c1e1900 */
[----:B------:R-:W5:Y:S01]  /*0e70*/  LDG.E R22, desc[UR4][R22.64] ;  /* 0x0000000416167981 */ /* 0x000f62000c1e1900 */
[----:B---3--:R-:W-:-:S04]  /*0e80*/  IMAD.WIDE.U32 R14, R21, 0x4, R16 ;  /* 0x00000004150e7825 */ /* 0x008fc800078e0010 */
[----:B------:R-:W-:Y:S02]  /*0e90*/  IMAD.WIDE.U32 R16, R19, 0x4, R16 ;  /* 0x0000000413107825 */ /* 0x000fe400078e0010 */
[----:B------:R-:W3:Y:S04]  /*0ea0*/  LDG.E R19, desc[UR4][R14.64] ;  /* 0x000000040e137981 */ /* 0x000ee8000c1e1900 */
[----:B------:R-:W3:Y:S01]  /*0eb0*/  LDG.E R16, desc[UR4][R16.64] ;  /* 0x0000000410107981 */ /* 0x000ee2000c1e1900 */
[----:B------:R-:W-:Y:S01]  /*0ec0*/  PLOP3.LUT P0, PT, PT, PT, PT, 0x8, 0x80 ;  /* 0x000000000080781c */ /* 0x000fe20003f0e170 */
[----:B------:R-:W-:Y:S01]  /*0ed0*/  VIADD R3, R3, 0x8 ;  /* 0x0000000803037836 */ /* 0x000fe20000000000 */
[C---:B------:R-:W-:Y:S01]  /*0ee0*/  LEA R2, R0.reuse, R2, 0x2 ;  /* 0x0000000200027211 */ /* 0x040fe200078e10ff */
[----:B------:R-:W-:-:S02]  /*0ef0*/  IMAD R7, R0, 0x4, R7 ;  /* 0x0000000400077824 */ /* 0x000fc400078e0207 */
[----:B------:R-:W-:Y:S01]  /*0f00*/  IMAD R8, R0, 0x4, R8 ;  /* 0x0000000400087824 */ /* 0x000fe200078e0208 */
[----:B----4-:R-:W-:Y:S01]  /*0f10*/  IADD3 R18, PT, PT, R28, R18, R4 ;  /* 0x000000121c127210 */ /* 0x010fe20007ffe004 */
[----:B------:R-:W-:Y:S01]  /*0f20*/  IMAD R4, R0, 0x4, R6 ;  /* 0x0000000400047824 */ /* 0x000fe200078e0206 */
[----:B--2---:R-:W-:-:S04]  /*0f30*/  IADD3 R20, PT, PT, R26, R20, R9 ;  /* 0x000000141a147210 */ /* 0x004fc80007ffe009 */
[----:B-----5:R-:W-:-:S04]  /*0f40*/  IADD3 R20, PT, PT, R24, R27, R20 ;  /* 0x0000001b18147210 */ /* 0x020fc80007ffe014 */
[----:B------:R-:W-:-:S04]  /*0f50*/  IADD3 R20, PT, PT, R22, R25, R20 ;  /* 0x0000001916147210 */ /* 0x000fc80007ffe014 */
[----:B---3--:R-:W-:-:S07]  /*0f60*/  IADD3 R9, PT, PT, R16, R19, R20 ;  /* 0x0000001310097210 */ /* 0x008fce0007ffe014 */
.L_x_37:
[----:B------:R-:W-:Y:S05]  /*0f70*/  BSYNC.RECONVERGENT B4 ;  /* 0x0000000000047941 */ /* 0x000fea0003800200 */
.L_x_36:
[----:B------:R-:W-:-:S13]  /*0f80*/  ISETP.NE.OR P0, PT, R3, RZ, P0 ;  /* 0x000000ff0300720c */ /* 0x000fda0000705670 */
[----:B------:R-:W-:Y:S05]  /*0f90*/  @!P0 BREAK.RELIABLE B0 ;  /* 0x0000000000008942 */ /* 0x000fea0003800100 */
[----:B------:R-:W-:Y:S05]  /*0fa0*/  @!P0 BRA `(.L_x_38) ;  /* 0x0000000000808947 */ /* 0x000fea0003800000 */
.L_x_32:
[----:B------:R-:W-:Y:S05]  /*0fb0*/  BSYNC.RELIABLE B0 ;  /* 0x0000000000007941 */ /* 0x000fea0003800100 */
.L_x_31:
[----:B------:R-:W-:Y:S01]  /*0fc0*/  IADD3 R27, PT, PT, R4, 0x1, RZ ;  /* 0x00000001041b7810 */ /* 0x000fe20007ffe0ff */
[----:B------:R-:W-:Y:S01]  /*0fd0*/  VIADD R29, R2, 0x1 ;  /* 0x00000001021d7836 */ /* 0x000fe20000000000 */
[----:B------:R-:W-:Y:S01]  /*0fe0*/  IADD3 R21, PT, PT, R8, 0x1, RZ ;  /* 0x0000000108157810 */ /* 0x000fe20007ffe0ff */
[----:B------:R-:W-:Y:S02]  /*0ff0*/  VIADD R17, R7, 0x1 ;  /* 0x0000000107117836 */ /* 0x000fe40000000000 */
[----:B0-----:R-:W-:-:S04]  /*1000*/  IMAD.WIDE.U32 R14, R27, 0x4, R10 ;  /* 0x000000041b0e7825 */ /* 0x001fc800078e000a */
[----:B------:R-:W-:Y:S01]  /*1010*/  IMAD.WIDE.U32 R24, R29, 0x4, R10 ;  /* 0x000000041d187825 */ /* 0x000fe200078e000a */
[----:B------:R0:W2:Y:S03]  /*1020*/  LDG.E R19, desc[UR4][R14.64] ;  /* 0x000000040e137981 */ /* 0x0000a6000c1e1900 */
[--C-:B-1----:R-:W-:Y:S02]  /*1030*/  IMAD.WIDE.U32 R26, R27, 0x4, R12.reuse ;  /* 0x000000041b1a7825 */ /* 0x102fe400078e000c */
[----:B------:R-:W2:Y:S02]  /*1040*/  LDG.E R24, desc[UR4][R24.64] ;  /* 0x0000000418187981 */ /* 0x000ea4000c1e1900 */
[----:B------:R-:W-:Y:S02]  /*1050*/  IMAD.WIDE.U32 R28, R29, 0x4, R12 ;  /* 0x000000041d1c7825 */ /* 0x000fe400078e000c */
[----:B------:R-:W3:Y:S02]  /*1060*/  LDG.E R26, desc[UR4][R26.64] ;  /* 0x000000041a1a7981 */ /* 0x000ee4000c1e1900 */
[----:B------:R-:W-:-:S02]  /*1070*/  IMAD.WIDE.U32 R22, R17, 0x4, R10 ;  /* 0x0000000411167825 */ /* 0x000fc400078e000a */
[----:B------:R-:W3:Y:S02]  /*1080*/  LDG.E R28, desc[UR4][R28.64] ;  /* 0x000000041c1c7981 */ /* 0x000ee4000c1e1900 */
[----:B0-----:R-:W-:Y:S02]  /*1090*/  IMAD.WIDE.U32 R14, R21, 0x4, R10 ;  /* 0x00000004150e7825 */ /* 0x001fe400078e000a */
[----:B------:R-:W4:Y:S02]  /*10a0*/  LDG.E R23, desc[UR4][R22.64] ;  /* 0x0000000416177981 */ /* 0x000f24000c1e1900 */
[--C-:B------:R-:W-:Y:S02]  /*10b0*/  IMAD.WIDE.U32 R16, R17, 0x4, R12.reuse ;  /* 0x0000000411107825 */ /* 0x100fe400078e000c */
[----:B------:R-:W4:Y:S02]  /*10c0*/  LDG.E R14, desc[UR4][R14.64] ;  /* 0x000000040e0e7981 */ /* 0x000f24000c1e1900 */
[----:B------:R-:W-:-:S02]  /*10d0*/  IMAD.WIDE.U32 R20, R21, 0x4, R12 ;  /* 0x0000000415147825 */ /* 0x000fc400078e000c */
[----:B------:R-:W5:Y:S04]  /*10e0*/  LDG.E R16, desc[UR4][R16.64] ;  /* 0x0000000410107981 */ /* 0x000f68000c1e1900 */
[----:B------:R-:W5:Y:S01]  /*10f0*/  LDG.E R20, desc[UR4][R20.64] ;  /* 0x0000000414147981 */ /* 0x000f62000c1e1900 */
[----:B------:R-:W-:-:S05]  /*1100*/  VIADD R3, R3, 0x4 ;  /* 0x0000000403037836 */ /* 0x000fca0000000000 */
[----:B------:R-:W-:Y:S01]  /*1110*/  ISETP.NE.AND P0, PT, R3, RZ, PT ;  /* 0x000000ff0300720c */ /* 0x000fe20003f05270 */
[C---:B------:R-:W-:Y:S01]  /*1120*/  IMAD R4, R0.reuse, 0x4, R4 ;  /* 0x0000000400047824 */ /* 0x040fe200078e0204 */
[C---:B------:R-:W-:Y:S01]  /*1130*/  LEA R2, R0.reuse, R2, 0x2 ;  /* 0x0000000200027211 */ /* 0x040fe200078e10ff */
[C---:B------:R-:W-:Y:S02]  /*1140*/  IMAD R7, R0.reuse, 0x4, R7 ;  /* 0x0000000400077824 */ /* 0x040fe400078e0207 */
[----:B------:R-:W-:Y:S01]  /*1150*/  IMAD R8, R0, 0x4, R8 ;  /* 0x0000000400087824 */ /* 0x000fe200078e0208 */
[----:B--2---:R-:W-:Y:S02]  /*1160*/  IADD3 R18, PT, PT, R24, R19, R18 ;  /* 0x0000001318127210 */ /* 0x004fe40007ffe012 */
[----:B---3--:R-:W-:Y:S02]  /*1170*/  IADD3 R9, PT, PT, R28, R26, R9 ;  /* 0x0000001a1c097210 */ /* 0x008fe40007ffe009 */
[----:B----4-:R-:W-:-:S02]  /*1180*/  IADD3 R18, PT, PT, R14, R23, R18 ;  /* 0x000000170e127210 */ /* 0x010fc40007ffe012 */
[----:B-----5:R-:W-:Y:S01]  /*1190*/  IADD3 R9, PT, PT, R20, R16, R9 ;  /* 0x0000001014097210 */ /* 0x020fe20007ffe009 */
[----:B------:R-:W-:Y:S06]  /*11a0*/  @P0 BRA `(.L_x_31) ;  /* 0xfffffffc00840947 */ /* 0x000fec000383ffff */
.L_x_38:
[----:B------:R-:W-:Y:S05]  /*11b0*/  BSYNC.RECONVERGENT B1 ;  /* 0x0000000000017941 */ /* 0x000fea0003800200 */
.L_x_30:
[----:B------:R-:W-:-:S07]  /*11c0*/  IADD3 R2, PT, PT, R4, 0x1, RZ ;  /* 0x0000000104027810 */ /* 0x000fce0007ffe0ff */
.L_x_29:
[----:B------:R-:W-:Y:S05]  /*11d0*/  BSYNC.RECONVERGENT B2 ;  /* 0x0000000000027941 */ /* 0x000fea0003800200 */
.L_x_28:
[----:B------:R-:W-:Y:S01]  /*11e0*/  ISETP.NE.AND P0, PT, R5, RZ, PT ;  /* 0x000000ff0500720c */ /* 0x000fe20003f05270 */
[----:B------:R-:W-:-:S12]  /*11f0*/  BSSY.RECONVERGENT B0, `(.L_x_39) ;  /* 0x0000010000007945 */ /* 0x000fd80003800200 */
[----:B------:R-:W-:Y:S05]  /*1200*/  @!P0 BRA `(.L_x_40) ;  /* 0x0000000000388947 */ /* 0x000fea0003800000 */
[----:B------:R-:W-:Y:S02]  /*1210*/  IMAD.MOV R8, RZ, RZ, -R5 ;  /* 0x000000ffff087224 */ /* 0x000fe400078e0a05 */
[----:B------:R-:W-:-:S07]  /*1220*/  IMAD.WIDE.U32 R2, R2, 0x4, RZ ;  /* 0x0000000402027825 */ /* 0x000fce00078e00ff */
.L_x_41:
[C---:B------:R-:W-:Y:S02]  /*1230*/  IADD3 R4, P0, PT, R2.reuse, UR8, RZ ;  /* 0x0000000802047c10 */ /* 0x040fe4000ff1e0ff */
[----:B------:R-:W-:Y:S02]  /*1240*/  IADD3 R6, P1, PT, R2, UR10, RZ ;  /* 0x0000000a02067c10 */ /* 0x000fe4000ff3e0ff */
[C---:B------:R-:W-:Y:S02]  /*1250*/  IADD3.X R5, PT, PT, R3.reuse, UR9, RZ, P0, !PT ;  /* 0x0000000903057c10 */ /* 0x040fe400087fe4ff */
[----:B------:R-:W-:-:S04]  /*1260*/  IADD3.X R7, PT, PT, R3, UR11, RZ, P1, !PT ;  /* 0x0000000b03077c10 */ /* 0x000fc80008ffe4ff */
[----:B------:R-:W2:Y:S04]  /*1270*/  LDG.E R5, desc[UR4][R4.64] ;  /* 0x0000000404057981 */ /* 0x000ea8000c1e1900 */
[----:B------:R-:W3:Y:S01]  /*1280*/  LDG.E R6, desc[UR4][R6.64] ;  /* 0x0000000406067981 */ /* 0x000ee2000c1e1900 */
[----:B------:R-:W-:Y:S02]  /*1290*/  VIADD R8, R8, 0x1 ;  /* 0x0000000108087836 */ /* 0x000fe40000000000 */
[----:B------:R-:W-:-:S03]  /*12a0*/  IMAD.WIDE.U32 R2, R0, 0x4, R2 ;  /* 0x0000000400027825 */ /* 0x000fc600078e0002 */
[----:B------:R-:W-:Y:S02]  /*12b0*/  ISETP.NE.AND P0, PT, R8, RZ, PT ;  /* 0x000000ff0800720c */ /* 0x000fe40003f05270 */
[----:B--2---:R-:W-:Y:S01]  /*12c0*/  IADD3 R18, PT, PT, R5, R18, RZ ;  /* 0x0000001205127210 */ /* 0x004fe20007ffe0ff */
[----:B---3--:R-:W-:-:S10]  /*12d0*/  IMAD.IADD R9, R6, 0x1, R9 ;  /* 0x0000000106097824 */ /* 0x008fd400078e0209 */
[----:B------:R-:W-:Y:S05]  /*12e0*/  @P0 BRA `(.L_x_41) ;  /* 0xfffffffc00d00947 */ /* 0x000fea000383ffff */
.L_x_40:
[----:B------:R-:W-:Y:S05]  /*12f0*/  BSYNC.RECONVERGENT B0 ;  /* 0x0000000000007941 */ /* 0x000fea0003800200 */
.L_x_39:
[----:B------:R-:W2:Y:S01]  /*1300*/  I2F.F64 R4, R9 ;  /* 0x0000000900047312 */ /* 0x000ea20000201c00 */
[----:B------:R-:W-:Y:S01]  /*1310*/  IMAD.MOV.U32 R2, RZ, RZ, 0x1 ;  /* 0x00000001ff027424 */ /* 0x000fe200078e00ff */
[----:B------:R-:W-:Y:S06]  /*1320*/  BSSY.RECONVERGENT B0, `(.L_x_27) ;  /* 0x0000013000007945 */ /* 0x000fec0003800200 */
[----:B------:R-:W3:Y:S08]  /*1330*/  I2F.F64 R18, R18 ;  /* 0x0000001200127312 */ /* 0x000ef00000201c00 */
[----:B--2---:R-:W2:Y:S01]  /*1340*/  MUFU.RCP64H R3, R5 ;  /* 0x0000000500037308 */ /* 0x004ea20000001800 */
[----:B---3--:R-:W-:Y:S01]  /*1350*/  FSETP.GEU.AND P1, PT, |R19|, 6.5827683646048100446e-37, PT ;  /* 0x036000001300780b */ /* 0x008fe20003f2e200 */
[----:B--2---:R-:W-:-:S08]  /*1360*/  DFMA R6, -R4, R2, 1 ;  /* 0x3ff000000406742b */ /* 0x004fd00000000102 */
[----:B------:R-:W-:-:S08]  /*1370*/  DFMA R6, R6, R6, R6 ;  /* 0x000000060606722b */ /* 0x000fd00000000006 */
[----:B------:R-:W-:-:S08]  /*1380*/  DFMA R6, R2, R6, R2 ;  /* 0x000000060206722b */ /* 0x000fd00000000002 */
[----:B------:R-:W-:-:S08]  /*1390*/  DFMA R2, -R4, R6, 1 ;  /* 0x3ff000000402742b */ /* 0x000fd00000000106 */
[----:B------:R-:W-:-:S08]  /*13a0*/  DFMA R2, R6, R2, R6 ;  /* 0x000000020602722b */ /* 0x000fd00000000006 */
[----:B------:R-:W-:-:S08]  /*13b0*/  DMUL R6, R18, R2 ;  /* 0x0000000212067228 */ /* 0x000fd00000000000 */
[----:B0-----:R-:W-:-:S08]  /*13c0*/  DFMA R10, -R4, R6, R18 ;  /* 0x00000006040a722b */ /* 0x001fd00000000112 */
[----:B------:R-:W-:-:S10]  /*13d0*/  DFMA R2, R2, R10, R6 ;  /* 0x0000000a0202722b */ /* 0x000fd40000000006 */
[----:B------:R-:W-:-:S05]  /*13e0*/  FFMA R0, RZ, R5, R3 ;  /* 0x00000005ff007223 */ /* 0x000fca0000000003 */
[----:B------:R-:W-:-:S13]  /*13f0*/  FSETP.GT.AND P0, PT, |R0|, 1.469367938527859385e-39, PT ;  /* 0x001000000000780b */ /* 0x000fda0003f04200 */
[----:B------:R-:W-:Y:S05]  /*1400*/  @P0 BRA P1, `(.L_x_42) ;  /* 0x0000000000100947 */ /* 0x000fea0000800000 */
[----:B------:R-:W-:-:S07]  /*1410*/  MOV R0, 0x1430 ;  /* 0x0000143000007802 */ /* 0x000fce0000000f00 */
[----:B-1----:R-:W-:Y:S05]  /*1420*/  CALL.REL.NOINC `($__internal_0_$__cuda_sm20_div_rn_f64_full) ;  /* 0x0000000000207944 */ /* 0x002fea0003c00000 */
[----:B------:R-:W-:Y:S01]  /*1430*/  MOV R2, R8 ;  /* 0x0000000800027202 */ /* 0x000fe20000000f00 */
[----:B------:R-:W-:-:S07]  /*1440*/  IMAD.MOV.U32 R3, RZ, RZ, R9 ;  /* 0x000000ffff037224 */ /* 0x000fce00078e0009 */
.L_x_42:
[----:B------:R-:W-:Y:S05]  /*1450*/  BSYNC.RECONVERGENT B0 ;  /* 0x0000000000007941 */ /* 0x000fea0003800200 */
.L_x_27:
[----:B------:R-:W-:Y:S05]  /*1460*/  BSYNC.RECONVERGENT B3 ;  /* 0x0000000000037941 */ /* 0x000fea0003800200 */
.L_x_26:
[----:B------:R-:W-:Y:S05]  /*1470*/  WARPSYNC.ALL ;  /* 0x0000000000007948 */ /* 0x000fea0003800000 */
[----:B------:R-:W0:Y:S02]  /*1480*/  LDC.64 R4, c[0x0][0x398] ;  /* 0x0000e600ff047b82 */ /* 0x000e240000000a00 */
[----:B0-----:R-:W-:Y:S01]  /*1490*/  STG.E.64 desc[UR4][R4.64], R2 ;  /* 0x0000000204007986 */ /* 0x001fe2000c101b04 */
[----:B------:R-:W-:Y:S05]  /*14a0*/  EXIT ;  /* 0x000000000000794d */ /* 0x000fea0003800000 */
        .weak           $__internal_0_$__cuda_sm20_div_rn_f64_full
        .type           $__internal_0_$__cuda_sm20_div_rn_f64_full,@function
        .size           $__internal_0_$__cuda_sm20_div_rn_f64_full,(.L_x_73 - $__internal_0_$__cuda_sm20_div_rn_f64_full)
$__internal_0_$__cuda_sm20_div_rn_f64_full:
[C---:B------:R-:W-:Y:S01]  /*14b0*/  FSETP.GEU.AND P0, PT, |R5|.reuse, 1.469367938527859385e-39, PT ;  /* 0x001000000500780b */ /* 0x040fe20003f0e200 */
[----:B------:R-:W-:Y:S01]  /*14c0*/  IMAD.MOV.U32 R7, RZ, RZ, R19 ;  /* 0x000000ffff077224 */ /* 0x000fe200078e0013 */
[----:B------:R-:W-:Y:S01]  /*14d0*/  LOP3.LUT R2, R5, 0x800fffff, RZ, 0xc0, !PT ;  /* 0x800fffff05027812 */ /* 0x000fe200078ec0ff */
[----:B------:R-:W-:Y:S01]  /*14e0*/  IMAD.MOV.U32 R10, RZ, RZ, 0x1 ;  /* 0x00000001ff0a7424 */ /* 0x000fe200078e00ff */
[----:B------:R-:W-:Y:S01]  /*14f0*/  MOV R6, R18 ;  /* 0x0000001200067202 */ /* 0x000fe20000000f00 */
[----:B------:R-:W-:Y:S01]  /*1500*/  BSSY.RECONVERGENT B1, `(.L_x_43) ;  /* 0x0000055000017945 */ /* 0x000fe20003800200 */
[----:B------:R-:W-:Y:S01]  /*1510*/  LOP3.LUT R3, R2, 0x3ff00000, RZ, 0xfc, !PT ;  /* 0x3ff0000002037812 */ /* 0x000fe200078efcff */
[----:B------:R-:W-:Y:S01]  /*1520*/  IMAD.MOV.U32 R2, RZ, RZ, R4 ;  /* 0x000000ffff027224 */ /* 0x000fe200078e0004 */
[C---:B------:R-:W-:Y:S02]  /*1530*/  FSETP.GEU.AND P2, PT, |R7|.reuse, 1.469367938527859385e-39, PT ;  /* 0x001000000700780b */ /* 0x040fe40003f4e200 */
[----:B------:R-:W-:-:S03]  /*1540*/  LOP3.LUT R8, R7, 0x7ff00000, RZ, 0xc0, !PT ;  /* 0x7ff0000007087812 */ /* 0x000fc600078ec0ff */
[----:B------:R-:W-:-:S06]  /*1550*/  @!P0 DMUL R2, R4, 8.98846567431157953865e+307 ;  /* 0x7fe0000004028828 */ /* 0x000fcc0000000000 */
[----:B------:R-:W0:Y:S02]  /*1560*/  MUFU.RCP64H R11, R3 ;  /* 0x00000003000b7308 */ /* 0x000e240000001800 */
[----:B------:R-:W-:-:S04]  /*1570*/  @!P2 LOP3.LUT R9, R5, 0x7ff00000, RZ, 0xc0, !PT ;  /* 0x7ff000000509a812 */ /* 0x000fc800078ec0ff */
[----:B------:R-:W-:Y:S02]  /*1580*/  @!P2 ISETP.GE.U32.AND P3, PT, R8, R9, PT ;  /* 0x000000090800a20c */ /* 0x000fe40003f66070 */
[----:B------:R-:W-:Y:S01]  /*1590*/  MOV R9, 0x1ca00000 ;  /* 0x1ca0000000097802 */ /* 0x000fe20000000f00 */
[----:B0-----:R-:W-:-:S08]  /*15a0*/  DFMA R12, R10, -R2, 1 ;  /* 0x3ff000000a0c742b */ /* 0x001fd00000000802 */
[----:B------:R-:W-:Y:S01]  /*15b0*/  DFMA R14, R12, R12, R12 ;  /* 0x0000000c0c0e722b */ /* 0x000fe2000000000c */
[----:B------:R-:W-:-:S04]  /*15c0*/  LOP3.LUT R13, R5, 0x7ff00000, RZ, 0xc0, !PT ;  /* 0x7ff00000050d7812 */ /* 0x000fc800078ec0ff */
[----:B------:R-:W-:-:S03]  /*15d0*/  ISETP.GE.U32.AND P1, PT, R8, R13, PT ;  /* 0x0000000d0800720c */ /* 0x000fc60003f26070 */
[----:B------:R-:W-:Y:S01]  /*15e0*/  DFMA R16, R10, R14, R10 ;  /* 0x0000000e0a10722b */ /* 0x000fe2000000000a */
[C---:B------:R-:W-:Y:S01]  /*15f0*/  @!P2 SEL R15, R9.reuse, 0x63400000, !P3 ;  /* 0x63400000090fa807 */ /* 0x040fe20005800000 */
[----:B------:R-:W-:Y:S01]  /*1600*/  IMAD.MOV.U32 R10, RZ, RZ, R6 ;  /* 0x000000ffff0a7224 */ /* 0x000fe200078e0006 */
[----:B------:R-:W-:Y:S01]  /*1610*/  SEL R11, R9, 0x63400000, !P1 ;  /* 0x63400000090b7807 */ /* 0x000fe20004800000 */
[----:B------:R-:W-:Y:S01]  /*1620*/  @!P2 IMAD.MOV.U32 R14, RZ, RZ, RZ ;  /* 0x000000ffff0ea224 */ /* 0x000fe200078e00ff */
[--C-:B------:R-:W-:Y:S02]  /*1630*/  @!P2 LOP3.LUT R15, R15, 0x80000000, R7.reuse, 0xf8, !PT ;  /* 0x800000000f0fa812 */ /* 0x100fe400078ef807 */
[----:B------:R-:W-:Y:S01]  /*1640*/  LOP3.LUT R11, R11, 0x800fffff, R7, 0xf8, !PT ;  /* 0x800fffff0b0b7812 */ /* 0x000fe200078ef807 */
[----:B------:R-:W-:Y:S01]  /*1650*/  DFMA R18, R16, -R2, 1 ;  /* 0x3ff000001012742b */ /* 0x000fe20000000802 */
[----:B------:R-:W-:-:S06]  /*1660*/  @!P2 LOP3.LUT R15, R15, 0x100000, RZ, 0xfc, !PT ;  /* 0x001000000f0fa812 */ /* 0x000fcc00078efcff */
[----:B------:R-:W-:Y:S02]  /*1670*/  @!P2 DFMA R10, R10, 2, -R14 ;  /* 0x400000000a0aa82b */ /* 0x000fe4000000080e */
[----:B------:R-:W-:Y:S01]  /*1680*/  DFMA R14, R16, R18, R16 ;  /* 0x00000012100e722b */ /* 0x000fe20000000010 */
[----:B------:R-:W-:Y:S01]  /*1690*/  MOV R19, R8 ;  /* 0x0000000800137202 */ /* 0x000fe20000000f00 */
[----:B------:R-:W-:Y:S01]  /*16a0*/  IMAD.MOV.U32 R18, RZ, RZ, R13 ;  /* 0x000000ffff127224 */ /* 0x000fe200078e000d */
[----:B------:R-:W-:-:S05]  /*16b0*/  @!P0 LOP3.LUT R18, R3, 0x7ff00000, RZ, 0xc0, !PT ;  /* 0x7ff0000003128812 */ /* 0x000fca00078ec0ff */
[----:B------:R-:W-:Y:S01]  /*16c0*/  @!P2 LOP3.LUT R19, R11, 0x7ff00000, RZ, 0xc0, !PT ;  /* 0x7ff000000b13a812 */ /* 0x000fe200078ec0ff */
[----:B------:R-:W-:Y:S01]  /*16d0*/  VIADD R21, R18, 0xffffffff ;  /* 0xffffffff12157836 */ /* 0x000fe20000000000 */
[----:B------:R-:W-:Y:S02]  /*16e0*/  DMUL R16, R14, R10 ;  /* 0x0000000a0e107228 */ /* 0x000fe40000000000 */
[----:B------:R-:W-:-:S04]  /*16f0*/  IADD3 R20, PT, PT, R19, -0x1, RZ ;  /* 0xffffffff13147810 */ /* 0x000fc80007ffe0ff */
[----:B------:R-:W-:Y:S02]  /*1700*/  ISETP.GT.U32.AND P0, PT, R20, 0x7feffffe, PT ;  /* 0x7feffffe1400780c */ /* 0x000fe40003f04070 */
[----:B------:R-:W-:Y:S02]  /*1710*/  DFMA R12, R16, -R2, R10 ;  /* 0x80000002100c722b */ /* 0x000fe4000000000a */
[----:B------:R-:W-:-:S06]  /*1720*/  ISETP.GT.U32.OR P0, PT, R21, 0x7feffffe, P0 ;  /* 0x7feffffe1500780c */ /* 0x000fcc0000704470 */
[----:B------:R-:W-:-:S07]  /*1730*/  DFMA R12, R14, R12, R16 ;  /* 0x0000000c0e0c722b */ /* 0x000fce0000000010 */
[----:B------:R-:W-:Y:S05]  /*1740*/  @P0 BRA `(.L_x_44) ;  /* 0x00000000006c0947 */ /* 0x000fea0003800000 */
[----:B------:R-:W-:-:S04]  /*1750*/  LOP3.LUT R7, R5, 0x7ff00000, RZ, 0xc0, !PT ;  /* 0x7ff0000005077812 */ /* 0x000fc800078ec0ff */
[CC--:B------:R-:W-:Y:S02]  /*1760*/  VIADDMNMX R6, R8.reuse, -R7.reuse, 0xb9600000, !PT ;  /* 0xb960000008067446 */ /* 0x0c0fe40007800907 */
[----:B------:R-:W-:Y:S02]  /*1770*/  ISETP.GE.U32.AND P0, PT, R8, R7, PT ;  /* 0x000000070800720c */ /* 0x000fe40003f06070 */
[----:B------:R-:W-:Y:S02]  /*1780*/  VIMNMX R6, PT, PT, R6, 0x46a00000, PT ;  /* 0x46a0000006067848 */ /* 0x000fe40003fe0100 */
[----:B------:R-:W-:-:S04]  /*1790*/  SEL R9, R9, 0x63400000, !P0 ;  /* 0x6340000009097807 */ /* 0x000fc80004000000 */
[----:B------:R-:W-:Y:S02]  /*17a0*/  IADD3 R14, PT, PT, -R9, R6, RZ ;  /* 0x00000006090e7210 */ /* 0x000fe40007ffe1ff */
[----:B------:R-:W-:-:S03]  /*17b0*/  MOV R6, RZ ;  /* 0x000000ff00067202 */ /* 0x000fc60000000f00 */
[----:B------:R-:W-:-:S06]  /*17c0*/  VIADD R7, R14, 0x7fe00000 ;  /* 0x7fe000000e077836 */ /* 0x000fcc0000000000 */
[----:B------:R-:W-:-:S10]  /*17d0*/  DMUL R8, R12, R6 ;  /* 0x000000060c087228 */ /* 0x000fd40000000000 */
[----:B------:R-:W-:-:S13]  /*17e0*/  FSETP.GTU.AND P0, PT, |R9|, 1.469367938527859385e-39, PT ;  /* 0x001000000900780b */ /* 0x000fda0003f0c200 */
[----:B------:R-:W-:Y:S05]  /*17f0*/  @P0 BRA `(.L_x_45) ;  /* 0x0000000000940947 */ /* 0x000fea0003800000 */
[----:B------:R-:W-:Y:S01]  /*1800*/  DFMA R2, R12, -R2, R10 ;  /* 0x800000020c02722b */ /* 0x000fe2000000000a */
[----:B------:R-:W-:-:S09]  /*1810*/  IMAD.MOV.U32 R6, RZ, RZ, RZ ;  /* 0x000000ffff067224 */ /* 0x000fd200078e00ff */
[C---:B------:R-:W-:Y:S02]  /*1820*/  FSETP.NEU.AND P0, PT, R3.reuse, RZ, PT ;  /* 0x000000ff0300720b */ /* 0x040fe40003f0d000 */
[----:B------:R-:W-:-:S04]  /*1830*/  LOP3.LUT R5, R3, 0x80000000, R5, 0x48, !PT ;  /* 0x8000000003057812 */ /* 0x000fc800078e4805 */
[----:B------:R-:W-:-:S07]  /*1840*/  LOP3.LUT R7, R5, R7, RZ, 0xfc, !PT ;  /* 0x0000000705077212 */ /* 0x000fce00078efcff */
[----:B------:R-:W-:Y:S05]  /*1850*/  @!P0 BRA `(.L_x_45) ;  /* 0x00000000007c8947 */ /* 0x000fea0003800000 */
[----:B------:R-:W-:Y:S01]  /*1860*/  IADD3 R3, PT, PT, -R14, RZ, RZ ;  /* 0x000000ff0e037210 */ /* 0x000fe20007ffe1ff */
[----:B------:R-:W-:Y:S01]  /*1870*/  IMAD.MOV.U32 R2, RZ, RZ, RZ ;  /* 0x000000ffff027224 */ /* 0x000fe200078e00ff */
[----:B------:R-:W-:-:S05]  /*1880*/  DMUL.RP R6, R12, R6 ;  /* 0x000000060c067228 */ /* 0x000fca0000008000 */
[----:B------:R-:W-:-:S05]  /*1890*/  DFMA R2, R8, -R2, R12 ;  /* 0x800000020802722b */ /* 0x000fca000000000c */
[----:B------:R-:W-:Y:S02]  /*18a0*/  LOP3.LUT R5, R7, R5, RZ, 0x3c, !PT ;  /* 0x0000000507057212 */ /* 0x000fe400078e3cff */
[----:B------:R-:W-:-:S04]  /*18b0*/  IADD3 R2, PT, PT, -R14, -0x43300000, RZ ;  /* 0xbcd000000e027810 */ /* 0x000fc80007ffe1ff */
[----:B------:R-:W-:-:S04]  /*18c0*/  FSETP.NEU.AND P0, PT, |R3|, R2, PT ;  /* 0x000000020300720b */ /* 0x000fc80003f0d200 */
[----:B------:R-:W-:Y:S02]  /*18d0*/  FSEL R8, R6, R8, !P0 ;  /* 0x0000000806087208 */ /* 0x000fe40004000000 */
[----:B------:R-:W-:Y:S01]  /*18e0*/  FSEL R9, R5, R9, !P0 ;  /* 0x0000000905097208 */ /* 0x000fe20004000000 */
[----:B------:R-:W-:Y:S06]  /*18f0*/  BRA `(.L_x_45) ;  /* 0x0000000000547947 */ /* 0x000fec0003800000 */
.L_x_44:
[----:B------:R-:W-:-:S14]  /*1900*/  DSETP.NAN.AND P0, PT, R6, R6, PT ;  /* 0x000000060600722a */ /* 0x000fdc0003f08000 */
[----:B------:R-:W-:Y:S05]  /*1910*/  @P0 BRA `(.L_x_46) ;  /* 0x0000000000440947 */ /* 0x000fea0003800000 */
[----:B------:R-:W-:-:S14]  /*1920*/  DSETP.NAN.AND P0, PT, R4, R4, PT ;  /* 0x000000040400722a */ /* 0x000fdc0003f08000 */
[----:B------:R-:W-:Y:S05]  /*1930*/  @P0 BRA `(.L_x_47) ;  /* 0x0000000000300947 */ /* 0x000fea0003800000 */
[----:B------:R-:W-:Y:S01]  /*1940*/  ISETP.NE.AND P0, PT, R19, R18, PT ;  /* 0x000000121300720c */ /* 0x000fe20003f05270 */
[----:B------:R-:W-:Y:S01]  /*1950*/  IMAD.MOV.U32 R9, RZ, RZ, -0x80000 ;  /* 0xfff80000ff097424 */ /* 0x000fe200078e00ff */
[----:B------:R-:W-:-:S11]  /*1960*/  MOV R8, 0x0 ;  /* 0x0000000000087802 */ /* 0x000fd60000000f00 */
[----:B------:R-:W-:Y:S05]  /*1970*/  @!P0 BRA `(.L_x_45) ;  /* 0x0000000000348947 */ /* 0x000fea0003800000 */
[----:B------:R-:W-:Y:S02]  /*1980*/  ISETP.NE.AND P0, PT, R19, 0x7ff00000, PT ;  /* 0x7ff000001300780c */ /* 0x000fe40003f05270 */
[----:B------:R-:W-:Y:S02]  /*1990*/  LOP3.LUT R9, R7, 0x80000000, R5, 0x48, !PT ;  /* 0x8000000007097812 */ /* 0x000fe400078e4805 */
[----:B------:R-:W-:-:S13]  /*19a0*/  ISETP.EQ.OR P0, PT, R18, RZ, !P0 ;  /* 0x000000ff1200720c */ /* 0x000fda0004702670 */
[----:B------:R-:W-:Y:S02]  /*19b0*/  @P0 LOP3.LUT R2, R9, 0x7ff00000, RZ, 0xfc, !PT ;  /* 0x7ff0000009020812 */ /* 0x000fe400078efcff */
[----:B------:R-:W-:Y:S01]  /*19c0*/  @!P0 MOV R8, RZ ;  /* 0x000000ff00088202 */ /* 0x000fe20000000f00 */
[----:B------:R-:W-:Y:S01]  /*19d0*/  @P0 IMAD.MOV.U32 R8, RZ, RZ, RZ ;  /* 0x000000ffff080224 */ /* 0x000fe200078e00ff */
[----:B------:R-:W-:Y:S01]  /*19e0*/  @P0 MOV R9, R2 ;  /* 0x0000000200090202 */ /* 0x000fe20000000f00 */
[----:B------:R-:W-:Y:S06]  /*19f0*/  BRA `(.L_x_45) ;  /* 0x0000000000147947 */ /* 0x000fec0003800000 */
.L_x_47:
[----:B------:R-:W-:Y:S01]  /*1a00*/  LOP3.LUT R9, R5, 0x80000, RZ, 0xfc, !PT ;  /* 0x0008000005097812 */ /* 0x000fe200078efcff */
[----:B------:R-:W-:Y:S01]  /*1a10*/  IMAD.MOV.U32 R8, RZ, RZ, R4 ;  /* 0x000000ffff087224 */ /* 0x000fe200078e0004 */
[----:B------:R-:W-:Y:S06]  /*1a20*/  BRA `(.L_x_45) ;  /* 0x0000000000087947 */ /* 0x000fec0003800000 */
.L_x_46:
[----:B------:R-:W-:Y:S02]  /*1a30*/  LOP3.LUT R9, R7, 0x80000, RZ, 0xfc, !PT ;  /* 0x0008000007097812 */ /* 0x000fe400078efcff */
[----:B------:R-:W-:-:S07]  /*1a40*/  MOV R8, R6 ;  /* 0x0000000600087202 */ /* 0x000fce0000000f00 */
.L_x_45:
[----:B------:R-:W-:Y:S05]  /*1a50*/  BSYNC.RECONVERGENT B1 ;  /* 0x0000000000017941 */ /* 0x000fea0003800200 */
.L_x_43:
[----:B------:R-:W-:Y:S02]  /*1a60*/  HFMA2 R3, -RZ, RZ, 0, 0 ;  /* 0x00000000ff037431 */ /* 0x000fe400000001ff */
[----:B------:R-:W-:-:S04]  /*1a70*/  IMAD.MOV.U32 R2, RZ, RZ, R0 ;  /* 0x000000ffff027224 */ /* 0x000fc800078e0000 */
[----:B------:R-:W-:Y:S05]  /*1a80*/  RET.REL.NODEC R2 `(_Z10avgDegree2iiPiS_Pd) ;  /* 0xffffffe4025c7950 */ /* 0x000fea0003c3ffff */
.L_x_48:
        /* <DEDUP_REMOVED lines=15> */
.L_x_73:


//--------------------- .text._Z10avgDegree1iiPiS_S_S_ --------------------------
	.section	.text._Z10avgDegree1iiPiS_S_S_,"ax",@progbits
	.align	128
        .global         _Z10avgDegree1iiPiS_S_S_
        .type           _Z10avgDegree1iiPiS_S_S_,@function
        .size           _Z10avgDegree1iiPiS_S_S_,(.L_x_78 - _Z10avgDegree1iiPiS_S_S_)
        .other          _Z10avgDegree1iiPiS_S_S_,@"STO_CUDA_ENTRY STV_DEFAULT"
_Z10avgDegree1iiPiS_S_S_:
.text._Z10avgDegree1iiPiS_S_S_:
        /* <DEDUP_REMOVED lines=8> */
[----:B------:R-:W-:Y:S01]  /*0080*/  IMAD.MOV.U32 R2, RZ, RZ, RZ ;  /* 0x000000ffff027224 */ /* 0x000fe200078e00ff */
[----:B------:R-:W2:Y:S01]  /*0090*/  LDCU.64 UR4, c[0x0][0x358] ;  /* 0x00006b00ff0477ac */ /* 0x000ea20008000a00 */
[----:B------:R-:W-:Y:S01]  /*00a0*/  IMAD.MOV.U32 R7, RZ, RZ, RZ ;  /* 0x000000ffff077224 */ /* 0x000fe200078e00ff */
[----:B------:R-:W3:Y:S01]  /*00b0*/  LDCU.64 UR8, c[0x0][0x388] ;  /* 0x00007100ff0877ac */ /* 0x000ee20008000a00 */
[----:B------:R-:W4:Y:S01]  /*00c0*/  LDCU.64 UR10, c[0x0][0x390] ;  /* 0x00007200ff0a77ac */ /* 0x000f220008000a00 */
[----:B0-----:R-:W-:-:S13]  /*00d0*/  ISETP.GE.AND P0, PT, R0, UR6, PT ;  /* 0x0000000600007c0c */ /* 0x001fda000bf06270 */
[----:B--234-:R-:W-:Y:S05]  /*00e0*/  @P0 BRA `(.L_x_50) ;  /* 0x0000001400a00947 */ /* 0x01cfea0003800000 */
[----:B-1----:R-:W0:Y:S01]  /*00f0*/  I2F.U32.RP R6, R3 ;  /* 0x0000000300067306 */ /* 0x002e220000209000 */
[----:B------:R-:W-:Y:S02]  /*0100*/  IMAD.IADD R8, R0, 0x1, R3 ;  /* 0x0000000100087824 */ /* 0x000fe400078e0203 */
[----:B------:R-:W-:Y:S01]  /*0110*/  HFMA2 R4, -RZ, RZ, 0, 0 ;  /* 0x00000000ff047431 */ /* 0x000fe200000001ff */
[----:B------:R-:W-:Y:S01]  /*0120*/  ISETP.NE.U32.AND P2, PT, R3, RZ, PT ;  /* 0x000000ff0300720c */ /* 0x000fe20003f45070 */
[----:B------:R-:W-:Y:S01]  /*0130*/  BSSY.RECONVERGENT B2, `(.L_x_51) ;  /* 0x0000150000027945 */ /* 0x000fe20003800200 */
[C---:B------:R-:W-:Y:S02]  /*0140*/  ISETP.GE.U32.AND P0, PT, R8.reuse, UR6, PT ;  /* 0x0000000608007c0c */ /* 0x040fe4000bf06070 */
[----:B------:R-:W-:Y:S01]  /*0150*/  VIMNMX.U32 R7, PT, PT, R8, UR6, !PT ;  /* 0x0000000608077c48 */ /* 0x000fe2000ffe0000 */
[----:B0-----:R-:W0:Y:S02]  /*0160*/  MUFU.RCP R6, R6 ;  /* 0x0000000600067308 */ /* 0x001e240000001000 */
[----:B0-----:R-:W-:-:S02]  /*0170*/  IADD3 R5, PT, PT, R6, 0xffffffe, RZ ;  /* 0x0ffffffe06057810 */ /* 0x001fc40007ffe0ff */
[----:B------:R-:W-:-:S04]  /*0180*/  IADD3 R6, PT, PT, R0, 0x1, RZ ;  /* 0x0000000100067810 */ /* 0x000fc80007ffe0ff */
[----:B------:R-:W0:Y:S02]  /*0190*/  F2I.FTZ.U32.TRUNC.NTZ R5, R5 ;  /* 0x0000000500057305 */ /* 0x000e24000021f000 */
[----:B0-----:R-:W-:-:S04]  /*01a0*/  IMAD.MOV R2, RZ, RZ, -R5 ;  /* 0x000000ffff027224 */ /* 0x001fc800078e0a05 */
[----:B------:R-:W-:Y:S01]  /*01b0*/  IMAD R9, R2, R3, RZ ;  /* 0x0000000302097224 */ /* 0x000fe200078e02ff */
[----:B------:R-:W-:-:S03]  /*01c0*/  SEL R2, RZ, 0x1, P0 ;  /* 0x00000001ff027807 */ /* 0x000fc60000000000 */
[----:B------:R-:W-:Y:S01]  /*01d0*/  IMAD.HI.U32 R9, R5, R9, R4 ;  /* 0x0000000905097227 */ /* 0x000fe200078e0004 */
[----:B------:R-:W-:-:S03]  /*01e0*/  IADD3 R4, PT, PT, R7, -R8, -R2 ;  /* 0x8000000807047210 */ /* 0x000fc60007ffe802 */
[----:B------:R-:W-:Y:S02]  /*01f0*/  IMAD.MOV.U32 R7, RZ, RZ, RZ ;  /* 0x000000ffff077224 */ /* 0x000fe400078e00ff */
[----:B------:R-:W-:-:S04]  /*0200*/  IMAD.HI.U32 R9, R9, R4, RZ ;  /* 0x0000000409097227 */ /* 0x000fc800078e00ff */
[----:B------:R-:W-:-:S04]  /*0210*/  IMAD.MOV R5, RZ, RZ, -R9 ;  /* 0x000000ffff057224 */ /* 0x000fc800078e0a09 */
[----:B------:R-:W-:-:S05]  /*0220*/  IMAD R4, R3, R5, R4 ;  /* 0x0000000503047224 */ /* 0x000fca00078e0204 */
[----:B------:R-:W-:-:S13]  /*0230*/  ISETP.GE.U32.AND P0, PT, R4, R3, PT ;  /* 0x000000030400720c */ /* 0x000fda0003f06070 */
[----:B------:R-:W-:Y:S01]  /*0240*/  @P0 IMAD.IADD R4, R4, 0x1, -R3 ;  /* 0x0000000104040824 */ /* 0x000fe200078e0a03 */
[----:B------:R-:W-:-:S04]  /*0250*/  @P0 IADD3 R9, PT, PT, R9, 0x1, RZ ;  /* 0x0000000109090810 */ /* 0x000fc80007ffe0ff */
[----:B------:R-:W-:-:S13]  /*0260*/  ISETP.GE.U32.AND P1, PT, R4, R3, PT ;  /* 0x000000030400720c */ /* 0x000fda0003f26070 */
[----:B------:R-:W-:Y:S01]  /*0270*/  @P1 VIADD R9, R9, 0x1 ;  /* 0x0000000109091836 */ /* 0x000fe20000000000 */
[----:B------:R-:W-:-:S04]  /*0280*/  @!P2 LOP3.LUT R9, RZ, R3, RZ, 0x33, !PT ;  /* 0x00000003ff09a212 */ /* 0x000fc800078e33ff */
[----:B------:R-:W-:-:S04]  /*0290*/  IADD3 R2, PT, PT, R2, R9, RZ ;  /* 0x0000000902027210 */ /* 0x000fc80007ffe0ff */
[C---:B------:R-:W-:Y:S01]  /*02a0*/  ISETP.GE.U32.AND P0, PT, R2.reuse, 0x3, PT ;  /* 0x000000030200780c */ /* 0x040fe20003f06070 */
[----:B------:R-:W-:Y:S01]  /*02b0*/  VIADD R5, R2, 0x1 ;  /* 0x0000000102057836 */ /* 0x000fe20000000000 */
[----:B------:R-:W-:-:S04]  /*02c0*/  MOV R2, RZ ;  /* 0x000000ff00027202 */ /* 0x000fc80000000f00 */
[----:B------:R-:W-:-:S07]  /*02d0*/  LOP3.LUT R4, R5, 0x3, RZ, 0xc0, !PT ;  /* 0x0000000305047812 */ /* 0x000fce00078ec0ff */
[----:B------:R-:W-:Y:S05]  /*02e0*/  @!P0 BRA `(.L_x_52) ;  /* 0x0000001000d08947 */ /* 0x000fea0003800000 */
[----:B------:R-:W-:Y:S01]  /*02f0*/  LOP3.LUT R5, R5, 0xfffffffc, RZ, 0xc0, !PT ;  /* 0xfffffffc05057812 */ /* 0x000fe200078ec0ff */
[----:B------:R-:W0:Y:S01]  /*0300*/  LDC.64 R16, c[0x0][0x388] ;  /* 0x0000e200ff107b82 */ /* 0x000e220000000a00 */
[----:B------:R-:W-:Y:S04]  /*0310*/  BSSY.RECONVERGENT B1, `(.L_x_53) ;  /* 0x0000130000017945 */ /* 0x000fe80003800200 */
[----:B------:R-:W-:Y:S01]  /*0320*/  BSSY.RELIABLE B0, `(.L_x_54) ;  /* 0x0000105000007945 */ /* 0x000fe20003800100 */
[CC--:B------:R-:W-:Y:S01]  /*0330*/  LEA R28, R3.reuse, R0.reuse, 0x1 ;  /* 0x00000000031c7211 */ /* 0x0c0fe200078e08ff */
[----:B------:R-:W-:Y:S01]  /*0340*/  IMAD.MOV R5, RZ, RZ, -R5 ;  /* 0x000000ffff057224 */ /* 0x000fe200078e0a05 */
[----:B------:R-:W-:Y:S01]  /*0350*/  MOV R12, R0 ;  /* 0x00000000000c7202 */ /* 0x000fe20000000f00 */
[----:B------:R-:W-:Y:S01]  /*0360*/  IMAD R10, R3, 0x3, R0 ;  /* 0x00000003030a7824 */ /* 0x000fe200078e0200 */
[----:B------:R-:W1:Y:S02]  /*0370*/  LDC.64 R14, c[0x0][0x390] ;  /* 0x0000e400ff0e7b82 */ /* 0x000e640000000a00 */
[----:B------:R-:W-:Y:S01]  /*0380*/  ISETP.GE.AND P0, PT, R5, RZ, PT ;  /* 0x000000ff0500720c */ /* 0x000fe20003f06270 */
[----:B------:R-:W-:-:S12]  /*0390*/  IMAD.MOV.U32 R7, RZ, RZ, RZ ;  /* 0x000000ffff077224 */ /* 0x000fd800078e00ff */
[----:B------:R-:W-:Y:S05]  /*03a0*/  @P0 BRA `(.L_x_55) ;  /* 0x0000000c00f00947 */ /* 0x000fea0003800000 */
[----:B------:R-:W-:Y:S01]  /*03b0*/  IMAD.MOV R6, RZ, RZ, -R5 ;  /* 0x000000ffff067224 */ /* 0x000fe200078e0a05 */
[----:B------:R-:W-:Y:S01]  /*03c0*/  BSSY.RECONVERGENT B4, `(.L_x_56) ;  /* 0x00000a2000047945 */ /* 0x000fe20003800200 */
[----:B------:R-:W-:-:S03]  /*03d0*/  PLOP3.LUT P0, PT, PT, PT, PT, 0x80, 0x8 ;  /* 0x000000000008781c */ /* 0x000fc60003f0f070 */
[----:B------:R-:W-:-:S13]  /*03e0*/  ISETP.GT.AND P1, PT, R6, 0xc, PT ;  /* 0x0000000c0600780c */ /* 0x000fda0003f24270 */
[----:B------:R-:W-:Y:S05]  /*03f0*/  @!P1 BRA `(.L_x_57) ;  /* 0x0000000800789947 */ /* 0x000fea0003800000 */
[----:B------:R-:W2:Y:S01]  /*0400*/  LDC.64 R20, c[0x0][0x388] ;  /* 0x0000e200ff147b82 */ /* 0x000ea20000000a00 */
[----:B------:R-:W-:-:S07]  /*0410*/  PLOP3.LUT P0, PT, PT, PT, PT, 0x8, 0x80 ;  /* 0x000000000080781c */ /* 0x000fce0003f0e170 */
[----:B------:R-:W3:Y:S06]  /*0420*/  LDC.64 R18, c[0x0][0x390] ;  /* 0x0000e400ff127b82 */ /* 0x000eec0000000a00 */
.L_x_58:
[----:B------:R-:W-:-:S05]  /*0430*/  IADD3 R25, PT, PT, R12, 0x1, RZ ;  /* 0x000000010c197810 */ /* 0x000fca0007ffe0ff */
[----:B---3--:R-:W-:-:S05]  /*0440*/  IMAD.WIDE.U32 R22, R25, 0x4, R18 ;  /* 0x0000000419167825 */ /* 0x008fca00078e0012 */
[----:B------:R3:W4:Y:S01]  /*0450*/  LDG.E R9, desc[UR4][R22.64] ;  /* 0x0000000416097981 */ /* 0x000722000c1e1900 */
[----:B------:R-:W-:Y:S01]  /*0460*/  VIADD R11, R8, 0x1 ;  /* 0x00000001080b7836 */ /* 0x000fe20000000000 */
[----:B------:R-:W-:Y:S01]  /*0470*/  IADD3 R13, PT, PT, R28, 0x1, RZ ;  /* 0x000000011c0d7810 */ /* 0x000fe20007ffe0ff */
[----:B--2---:R-:W-:-:S04]  /*0480*/  IMAD.WIDE.U32 R24, R25, 0x4, R20 ;  /* 0x0000000419187825 */ /* 0x004fc800078e0014 */
[--C-:B---3--:R-:W-:Y:S02]  /*0490*/  IMAD.WIDE.U32 R22, R11, 0x4, R20.reuse ;  /* 0x000000040b167825 */ /* 0x108fe400078e0014 */
[----:B------:R-:W2:Y:S02]  /*04a0*/  LDG.E R25, desc[UR4][R24.64] ;  /* 0x0000000418197981 */ /* 0x000ea4000c1e1900 */
[----:B------:R-:W-:Y:S02]  /*04b0*/  IMAD.WIDE.U32 R26, R13, 0x4, R20 ;  /* 0x000000040d1a7825 */ /* 0x000fe400078e0014 */
[----:B------:R3:W2:Y:S04]  /*04c0*/  LDG.E R6, desc[UR4][R22.64] ;  /* 0x0000000416067981 */ /* 0x0006a8000c1e1900 */
[----:B------:R-:W5:Y:S01]  /*04d0*/  LDG.E R26, desc[UR4][R26.64] ;  /* 0x000000041a1a7981 */ /* 0x000f62000c1e1900 */
[----:B----4-:R-:W-:Y:S01]  /*04e0*/  ISETP.NE.AND P1, PT, R9, RZ, PT ;  /* 0x000000ff0900720c */ /* 0x010fe20003f25270 */
[----:B------:R-:W-:-:S04]  /*04f0*/  VIADD R9, R10, 0x1 ;  /* 0x000000010a097836 */ /* 0x000fc80000000000 */
[----:B---3--:R-:W-:-:S05]  /*0500*/  IMAD.WIDE.U32 R22, R9, 0x4, R20 ;  /* 0x0000000409167825 */ /* 0x008fca00078e0014 */
[----:B------:R3:W5:Y:S02]  /*0510*/  LDG.E R29, desc[UR4][R22.64] ;  /* 0x00000004161d7981 */ /* 0x000764000c1e1900 */
[----:B---3--:R-:W-:Y:S01]  /*0520*/  IMAD.WIDE.U32 R22, R11, 0x4, R18 ;  /* 0x000000040b167825 */ /* 0x008fe200078e0012 */
[----:B--2---:R-:W-:-:S04]  /*0530*/  IADD3 R6, PT, PT, R6, R25, R2 ;  /* 0x0000001906067210 */ /* 0x004fc80007ffe002 */
[----:B------:R2:W3:Y:S01]  /*0540*/  LDG.E R11, desc[UR4][R22.64] ;  /* 0x00000004160b7981 */ /* 0x0004e2000c1e1900 */
[----:B------:R-:W-:Y:S01]  /*0550*/  IADD3 R2, PT, PT, R7, 0x1, RZ ;  /* 0x0000000107027810 */ /* 0x000fe20007ffe0ff */
[----:B------:R-:W-:Y:S01]  /*0560*/  IMAD R24, R3, 0x4, R12 ;  /* 0x0000000403187824 */ /* 0x000fe200078e020c */
[----:B------:R-:W-:Y:S02]  /*0570*/  @P1 IADD3 R2, PT, PT, R7, RZ, RZ ;  /* 0x000000ff07021210 */ /* 0x000fe40007ffe0ff */
[----:B------:R-:W-:Y:S01]  /*0580*/  LEA R8, R3, R8, 0x2 ;  /* 0x0000000803087211 */ /* 0x000fe200078e10ff */
[----:B------:R-:W-:-:S04]  /*0590*/  VIADD R25, R24, 0x1 ;  /* 0x0000000118197836 */ /* 0x000fc80000000000 */
[----:B------:R-:W-:-:S04]  /*05a0*/  VIADD R27, R8, 0x1 ;  /* 0x00000001081b7836 */ /* 0x000fc80000000000 */
[----:B--2---:R-:W-:-:S06]  /*05b0*/  IMAD.WIDE.U32 R22, R27, 0x4, R20 ;  /* 0x000000041b167825 */ /* 0x004fcc00078e0014 */
[----:B------:R-:W2:Y:S01]  /*05c0*/  LDG.E R22, desc[UR4][R22.64] ;  /* 0x0000000416167981 */ /* 0x000ea2000c1e1900 */
[----:B-----5:R-:W-:Y:S01]  /*05d0*/  IADD3 R26, PT, PT, R29, R26, R6 ;  /* 0x0000001a1d1a7210 */ /* 0x020fe20007ffe006 */
[----:B------:R-:W-:-:S05]  /*05e0*/  IMAD.WIDE.U32 R6, R13, 0x4, R18 ;  /* 0x000000040d067825 */ /* 0x000fca00078e0012 */
[----:B------:R4:W5:Y:S01]  /*05f0*/  LDG.E R29, desc[UR4][R6.64] ;  /* 0x00000004061d7981 */ /* 0x000962000c1e1900 */
[----:B------:R-:W-:-:S06]  /*0600*/  IMAD.WIDE.U32 R12, R25, 0x4, R20 ;  /* 0x00000004190c7825 */ /* 0x000fcc00078e0014 */
[----:B------:R-:W2:Y:S01]  /*0610*/  LDG.E R13, desc[UR4][R12.64] ;  /* 0x000000040c0d7981 */ /* 0x000ea2000c1e1900 */
[----:B---3--:R-:W-:Y:S01]  /*0620*/  ISETP.NE.AND P1, PT, R11, RZ, PT ;  /* 0x000000ff0b00720c */ /* 0x008fe20003f25270 */
[----:B----4-:R-:W-:Y:S01]  /*0630*/  IMAD.WIDE.U32 R6, R9, 0x4, R18 ;  /* 0x0000000409067825 */ /* 0x010fe200078e0012 */
[----:B------:R-:W-:-:S04]  /*0640*/  IADD3 R11, PT, PT, R2, 0x1, RZ ;  /* 0x00000001020b7810 */ /* 0x000fc80007ffe0ff */
[----:B------:R-:W3:Y:S01]  /*0650*/  LDG.E R9, desc[UR4][R6.64] ;  /* 0x0000000406097981 */ /* 0x000ee2000c1e1900 */
[----:B------:R-:W-:-:S06]  /*0660*/  LEA R10, R3, R10, 0x2 ;  /* 0x0000000a030a7211 */ /* 0x000fcc00078e10ff */
[----:B------:R-:W-:Y:S01]  /*0670*/  @P1 IMAD.MOV R11, RZ, RZ, R2 ;  /* 0x000000ffff0b1224 */ /* 0x000fe200078e0202 */
[----:B------:R-:W-:Y:S02]  /*0680*/  LEA R2, R3, R28, 0x2 ;  /* 0x0000001c03027211 */ /* 0x000fe400078e10ff */
[----:B-----5:R-:W-:Y:S01]  /*0690*/  ISETP.NE.AND P1, PT, R29, RZ, PT ;  /* 0x000000ff1d00720c */ /* 0x020fe20003f25270 */
[----:B------:R-:W-:-:S04]  /*06a0*/  IMAD.WIDE.U32 R28, R25, 0x4, R18 ;  /* 0x00000004191c7825 */ /* 0x000fc800078e0012 */
[----:B------:R-:W-:Y:S02]  /*06b0*/  VIADD R25, R2, 0x1 ;  /* 0x0000000102197836 */ /* 0x000fe40000000000 */
[----:B------:R4:W5:Y:S01]  /*06c0*/  LDG.E R28, desc[UR4][R28.64] ;  /* 0x000000041c1c7981 */ /* 0x000962000c1e1900 */
[----:B--2---:R-:W-:Y:S01]  /*06d0*/  IADD3 R26, PT, PT, R22, R13, R26 ;  /* 0x0000000d161a7210 */ /* 0x004fe20007ffe01a */
[----:B------:R-:W-:-:S06]  /*06e0*/  IMAD.WIDE.U32 R12, R25, 0x4, R20 ;  /* 0x00000004190c7825 */ /* 0x000fcc00078e0014 */
[----:B------:R-:W2:Y:S01]  /*06f0*/  LDG.E R13, desc[UR4][R12.64] ;  /* 0x000000040c0d7981 */ /* 0x000ea2000c1e1900 */
[----:B----4-:R-:W-:-:S04]  /*0700*/  VIADD R29, R10, 0x1 ;  /* 0x000000010a1d7836 */ /* 0x010fc80000000000 */
[----:B------:R-:W-:-:S05]  /*0710*/  IMAD.WIDE.U32 R6, R29, 0x4, R20 ;  /* 0x000000041d067825 */ /* 0x000fca00078e0014 */
[----:B------:R4:W2:Y:S01]  /*0720*/  LDG.E R12, desc[UR4][R6.64] ;  /* 0x00000004060c7981 */ /* 0x0008a2000c1e1900 */
[----:B---3--:R-:W-:Y:S02]  /*0730*/  ISETP.NE.AND P2, PT, R9, RZ, PT ;  /* 0x000000ff0900720c */ /* 0x008fe40003f45270 */
[----:B------:R-:W-:Y:S01]  /*0740*/  IADD3 R22, PT, PT, R11, 0x1, RZ ;  /* 0x000000010b167810 */ /* 0x000fe20007ffe0ff */
[----:B------:R-:W-:-:S05]  /*0750*/  @P1 IMAD.MOV R22, RZ, RZ, R11 ;  /* 0x000000ffff161224 */ /* 0x000fca00078e020b */
[----:B------:R-:W-:-:S05]  /*0760*/  IADD3 R9, PT, PT, R22, 0x1, RZ ;  /* 0x0000000116097810 */ /* 0x000fca0007ffe0ff */
[----:B------:R-:W-:Y:S01]  /*0770*/  @P2 IMAD.MOV R9, RZ, RZ, R22 ;  /* 0x000000ffff092224 */ /* 0x000fe200078e0216 */
[----:B------:R-:W-:Y:S01]  /*0780*/  LEA R8, R3, R8, 0x2 ;  /* 0x0000000803087211 */ /* 0x000fe200078e10ff */
[----:B----4-:R-:W-:-:S04]  /*0790*/  IMAD.WIDE.U32 R6, R25, 0x4, R18 ;  /* 0x0000000419067825 */ /* 0x010fc800078e0012 */
[--C-:B------:R-:W-:Y:S02]  /*07a0*/  IMAD.WIDE.U32 R22, R27, 0x4, R18.reuse ;  /* 0x000000041b167825 */ /* 0x100fe400078e0012 */
[----:B------:R-:W3:Y:S04]  /*07b0*/  LDG.E R6, desc[UR4][R6.64] ;  /* 0x0000000406067981 */ /* 0x000ee8000c1e1900 */
[----:B------:R-:W4:Y:S01]  /*07c0*/  LDG.E R22, desc[UR4][R22.64] ;  /* 0x0000000416167981 */ /* 0x000f22000c1e1900 */
[----:B-----5:R-:W-:Y:S02]  /*07d0*/  ISETP.NE.AND P2, PT, R28, RZ, PT ;  /* 0x000000ff1c00720c */ /* 0x020fe40003f45270 */
[----:B------:R-:W-:Y:S01]  /*07e0*/  LEA R28, R3, R24, 0x2 ;  /* 0x00000018031c7211 */ /* 0x000fe200078e10ff */
[----:B------:R-:W-:-:S04]  /*07f0*/  IMAD.WIDE.U32 R24, R29, 0x4, R18 ;  /* 0x000000041d187825 */ /* 0x000fc800078e0012 */
[----:B------:R-:W-:Y:S02]  /*0800*/  VIADD R11, R28, 0x1 ;  /* 0x000000011c0b7836 */ /* 0x000fe40000000000 */
[----:B------:R-:W5:Y:S01]  /*0810*/  LDG.E R24, desc[UR4][R24.64] ;  /* 0x0000000418187981 */ /* 0x000f62000c1e1900 */
[----:B--2---:R-:W-:Y:S01]  /*0820*/  IADD3 R29, PT, PT, R12, R13, R26 ;  /* 0x0000000d0c1d7210 */ /* 0x004fe20007ffe01a */
[----:B------:R-:W-:-:S04]  /*0830*/  IMAD.WIDE.U32 R26, R11, 0x4, R20 ;  /* 0x000000040b1a7825 */ /* 0x000fc800078e0014 */
[----:B------:R-:W-:Y:S01]  /*0840*/  IMAD.WIDE.U32 R12, R11, 0x4, R18 ;  /* 0x000000040b0c7825 */ /* 0x000fe200078e0012 */
[----:B------:R2:W3:Y:S03]  /*0850*/  LDG.E R23, desc[UR4][R26.64] ;  /* 0x000000041a177981 */ /* 0x0004e6000c1e1900 */
[----:B------:R-:W-:Y:S01]  /*0860*/  VIADD R11, R8, 0x1 ;  /* 0x00000001080b7836 */ /* 0x000fe20000000000 */
[----:B------:R0:W5:Y:S03]  /*0870*/  LDG.E R7, desc[UR4][R12.64] ;  /* 0x000000040c077981 */ /* 0x000166000c1e1900 */
[----:B--2---:R-:W-:-:S06]  /*0880*/  IMAD.WIDE.U32 R26, R11, 0x4, R20 ;  /* 0x000000040b1a7825 */ /* 0x004fcc00078e0014 */
[----:B------:R-:W3:Y:S01]  /*0890*/  LDG.E R26, desc[UR4][R26.64] ;  /* 0x000000041a1a7981 */ /* 0x000ee2000c1e1900 */
[----:B0-----:R-:W-:-:S05]  /*08a0*/  IMAD.WIDE.U32 R12, R11, 0x4, R18 ;  /* 0x000000040b0c7825 */ /* 0x001fca00078e0012 */
[----:B------:R0:W2:Y:S01]  /*08b0*/  LDG.E R11, desc[UR4][R12.64] ;  /* 0x000000040c0b7981 */ /* 0x0000a2000c1e1900 */
[----:B----4-:R-:W-:Y:S02]  /*08c0*/  ISETP.NE.AND P1, PT, R22, RZ, PT ;  /* 0x000000ff1600720c */ /* 0x010fe40003f25270 */
[C---:B------:R-:W-:Y:S01]  /*08d0*/  LEA R2, R3.reuse, R2, 0x2 ;  /* 0x0000000203027211 */ /* 0x040fe200078e10ff */
[----:B------:R-:W-:-:S04]  /*08e0*/  IMAD R10, R3, 0x4, R10 ;  /* 0x00000004030a7824 */ /* 0x000fc800078e020a */
[----:B------:R-:W-:Y:S02]  /*08f0*/  VIADD R25, R2, 0x1 ;  /* 0x0000000102197836 */ /* 0x000fe40000000000 */
[C---:B------:R-:W-:Y:S02]  /*0900*/  IMAD R28, R3.reuse, 0x4, R28 ;  /* 0x00000004031c7824 */ /* 0x040fe400078e021c */
[----:B------:R-:W-:Y:S01]  /*0910*/  IMAD R8, R3, 0x4, R8 ;  /* 0x0000000403087824 */ /* 0x000fe200078e0208 */
[----:B---3--:R-:W-:Y:S02]  /*0920*/  IADD3 R29, PT, PT, R26, R23, R29 ;  /* 0x000000171a1d7210 */ /* 0x008fe40007ffe01d */
[----:B------:R-:W-:Y:S01]  /*0930*/  IADD3 R26, PT, PT, R9, 0x1, RZ ;  /* 0x00000001091a7810 */ /* 0x000fe20007ffe0ff */
[----:B------:R-:W-:Y:S01]  /*0940*/  @P2 IMAD.MOV R26, RZ, RZ, R9 ;  /* 0x000000ffff1a2224 */ /* 0x000fe200078e0209 */
[----:B------:R-:W-:Y:S01]  /*0950*/  ISETP.NE.AND P2, PT, R6, RZ, PT ;  /* 0x000000ff0600720c */ /* 0x000fe20003f45270 */
[----:B------:R-:W-:-:S03]  /*0960*/  IMAD.WIDE.U32 R22, R25, 0x4, R18 ;  /* 0x0000000419167825 */ /* 0x000fc600078e0012 */
[----:B------:R-:W-:Y:S01]  /*0970*/  IADD3 R6, PT, PT, R26, 0x1, RZ ;  /* 0x000000011a067810 */ /* 0x000fe20007ffe0ff */
[----:B------:R-:W-:Y:S01]  /*0980*/  VIADD R9, R10, 0x1 ;  /* 0x000000010a097836 */ /* 0x000fe20000000000 */
[----:B------:R-:W-:Y:S01]  /*0990*/  @P1 IADD3 R6, PT, PT, R26, RZ, RZ ;  /* 0x000000ff1a061210 */ /* 0x000fe20007ffe0ff */
[----:B------:R3:W4:Y:S01]  /*09a0*/  LDG.E R22, desc[UR4][R22.64] ;  /* 0x0000000416167981 */ /* 0x000722000c1e1900 */
[----:B-----5:R-:W-:Y:S01]  /*09b0*/  ISETP.NE.AND P1, PT, R24, RZ, PT ;  /* 0x000000ff1800720c */ /* 0x020fe20003f25270 */
[----:B0-----:R-:W-:Y:S01]  /*09c0*/  IMAD.WIDE.U32 R12, R9, 0x4, R18 ;  /* 0x00000004090c7825 */ /* 0x001fe200078e0012 */
[----:B------:R-:W-:-:S03]  /*09d0*/  IADD3 R27, PT, PT, R6, 0x1, RZ ;  /* 0x00000001061b7810 */ /* 0x000fc60007ffe0ff */
[----:B------:R-:W-:Y:S01]  /*09e0*/  @P2 IMAD.MOV R27, RZ, RZ, R6 ;  /* 0x000000ffff1b2224 */ /* 0x000fe200078e0206 */
[----:B------:R0:W5:Y:S01]  /*09f0*/  LDG.E R24, desc[UR4][R12.64] ;  /* 0x000000040c187981 */ /* 0x000162000c1e1900 */
[----:B---3--:R-:W-:-:S03]  /*0a00*/  VIADD R23, R28, 0x1 ;  /* 0x000000011c177836 */ /* 0x008fc60000000000 */
[----:B------:R-:W-:-:S03]  /*0a10*/  IADD3 R26, PT, PT, R27, 0x1, RZ ;  /* 0x000000011b1a7810 */ /* 0x000fc60007ffe0ff */
[----:B------:R-:W-:Y:S02]  /*0a20*/  @P1 IADD3 R26, PT, PT, R27, RZ, RZ ;  /* 0x000000ff1b1a1210 */ /* 0x000fe40007ffe0ff */
[----:B------:R-:W-:Y:S01]  /*0a30*/  ISETP.NE.AND P1, PT, R7, RZ, PT ;  /* 0x000000ff0700720c */ /* 0x000fe20003f25270 */
[----:B------:R-:W-:-:S06]  /*0a40*/  IMAD.WIDE.U32 R6, R23, 0x4, R18 ;  /* 0x0000000417067825 */ /* 0x000fcc00078e0012 */
[----:B------:R3:W5:Y:S01]  /*0a50*/  LDG.E R6, desc[UR4][R6.64] ;  /* 0x0000000406067981 */ /* 0x000762000c1e1900 */
[----:B--2---:R-:W-:Y:S02]  /*0a60*/  ISETP.NE.AND P2, PT, R11, RZ, PT ;  /* 0x000000ff0b00720c */ /* 0x004fe40003f45270 */
[----:B------:R-:W-:-:S03]  /*0a70*/  IADD3 R11, PT, PT, R26, 0x1, RZ ;  /* 0x000000011a0b7810 */ /* 0x000fc60007ffe0ff */
[----:B------:R-:W-:-:S05]  /*0a80*/  @P1 IMAD.MOV R11, RZ, RZ, R26 ;  /* 0x000000ffff0b1224 */ /* 0x000fca00078e021a */
[----:B------:R-:W-:-:S03]  /*0a90*/  IADD3 R26, PT, PT, R11, 0x1, RZ ;  /* 0x000000010b1a7810 */ /* 0x000fc60007ffe0ff */
[----:B------:R-:W-:Y:S01]  /*0aa0*/  @P2 IADD3 R26, PT, PT, R11, RZ, RZ ;  /* 0x000000ff0b1a2210 */ /* 0x000fe20007ffe0ff */
[----:B------:R-:W-:-:S04]  /*0ab0*/  VIADD R11, R8, 0x1 ;  /* 0x00000001080b7836 */ /* 0x000fc80000000000 */
[----:B0-----:R-:W-:-:S06]  /*0ac0*/  IMAD.WIDE.U32 R12, R11, 0x4, R18 ;  /* 0x000000040b0c7825 */ /* 0x001fcc00078e0012 */
[----:B------:R-:W2:Y:S01]  /*0ad0*/  LDG.E R12, desc[UR4][R12.64] ;  /* 0x000000040c0c7981 */ /* 0x000ea2000c1e1900 */
[----:B---3--:R-:W-:Y:S02]  /*0ae0*/  IADD3 R7, PT, PT, R26, 0x1, RZ ;  /* 0x000000011a077810 */ /* 0x008fe40007ffe0ff */
[----:B----4-:R-:W-:Y:S01]  /*0af0*/  ISETP.NE.AND P1, PT, R22, RZ, PT ;  /* 0x000000ff1600720c */ /* 0x010fe20003f25270 */
[----:B------:R-:W-:Y:S01]  /*0b00*/  IMAD R22, R3, 0x4, R2 ;  /* 0x0000000403167824 */ /* 0x000fe200078e0202 */
[----:B-----5:R-:W-:-:S03]  /*0b10*/  ISETP.NE.AND P2, PT, R24, RZ, PT ;  /* 0x000000ff1800720c */ /* 0x020fc60003f45270 */
[----:B------:R-:W-:-:S08]  /*0b20*/  VIADD R27, R22, 0x1 ;  /* 0x00000001161b7836 */ /* 0x000fd00000000000 */
[----:B------:R-:W-:-:S05]  /*0b30*/  @P1 IMAD.MOV R7, RZ, RZ, R26 ;  /* 0x000000ffff071224 */ /* 0x000fca00078e021a */
[C---:B------:R-:W-:Y:S02]  /*0b40*/  IADD3 R24, PT, PT, R7.reuse, 0x1, RZ ;  /* 0x0000000107187810 */ /* 0x040fe40007ffe0ff */
[----:B------:R-:W-:Y:S02]  /*0b50*/  @P2 IADD3 R24, PT, PT, R7, RZ, RZ ;  /* 0x000000ff07182210 */ /* 0x000fe40007ffe0ff */
[----:B------:R-:W-:Y:S01]  /*0b60*/  ISETP.NE.AND P1, PT, R6, RZ, PT ;  /* 0x000000ff0600720c */ /* 0x000fe20003f25270 */
[----:B------:R-:W-:-:S06]  /*0b70*/  IMAD.WIDE.U32 R6, R27, 0x4, R18 ;  /* 0x000000041b067825 */ /* 0x000fcc00078e0012 */
[----:B------:R-:W3:Y:S01]  /*0b80*/  LDG.E R6, desc[UR4][R6.64] ;  /* 0x0000000406067981 */ /* 0x000ee2000c1e1900 */
[----:B--2---:R-:W-:Y:S02]  /*0b90*/  ISETP.NE.AND P2, PT, R12, RZ, PT ;  /* 0x000000ff0c00720c */ /* 0x004fe40003f45270 */
[----:B------:R-:W-:-:S03]  /*0ba0*/  IADD3 R12, PT, PT, R24, 0x1, RZ ;  /* 0x00000001180c7810 */ /* 0x000fc60007ffe0ff */
[----:B------:R-:W-:-:S05]  /*0bb0*/  @P1 IMAD.MOV R12, RZ, RZ, R24 ;  /* 0x000000ffff0c1224 */ /* 0x000fca00078e0218 */
[----:B------:R-:W-:-:S03]  /*0bc0*/  IADD3 R2, PT, PT, R12, 0x1, RZ ;  /* 0x000000010c027810 */ /* 0x000fc60007ffe0ff */
[----:B------:R-:W-:Y:S02]  /*0bd0*/  @P2 IMAD.MOV R2, RZ, RZ, R12 ;  /* 0x000000ffff022224 */ /* 0x000fe400078e020c */
[----:B------:R-:W-:-:S04]  /*0be0*/  IMAD.WIDE.U32 R12, R25, 0x4, R20 ;  /* 0x00000004190c7825 */ /* 0x000fc800078e0014 */
[--C-:B------:R-:W-:Y:S01]  /*0bf0*/  IMAD.WIDE.U32 R24, R9, 0x4, R20.reuse ;  /* 0x0000000409187825 */ /* 0x100fe200078e0014 */
[----:B------:R-:W-:Y:S01]  /*0c00*/  LEA R10, R3, R10, 0x2 ;  /* 0x0000000a030a7211 */ /* 0x000fe200078e10ff */
[----:B------:R-:W2:Y:S04]  /*0c10*/  LDG.E R26, desc[UR4][R12.64] ;  /* 0x000000040c1a7981 */ /* 0x000ea8000c1e1900 */
[----:B------:R0:W2:Y:S02]  /*0c20*/  LDG.E R9, desc[UR4][R24.64] ;  /* 0x0000000418097981 */ /* 0x0000a4000c1e1900 */
[----:B0-----:R-:W-:-:S04]  /*0c30*/  IMAD.WIDE.U32 R24, R11, 0x4, R20 ;  /* 0x000000040b187825 */ /* 0x001fc800078e0014 */
[--C-:B------:R-:W-:Y:S01]  /*0c40*/  IMAD.WIDE.U32 R12, R23, 0x4, R20.reuse ;  /* 0x00000004170c7825 */ /* 0x100fe200078e0014 */
[----:B------:R0:W4:Y:S04]  /*0c50*/  LDG.E R11, desc[UR4][R24.64] ;  /* 0x00000004180b7981 */ /* 0x000128000c1e1900 */
[----:B------:R5:W4:Y:S01]  /*0c60*/  LDG.E R7, desc[UR4][R12.64] ;  /* 0x000000040c077981 */ /* 0x000b22000c1e1900 */
[----:B0-----:R-:W-:-:S04]  /*0c70*/  IMAD.WIDE.U32 R24, R27, 0x4, R20 ;  /* 0x000000041b187825 */ /* 0x001fc800078e0014 */
[----:B------:R-:W-:-:S04]  /*0c80*/  VIADD R27, R10, 0x1 ;  /* 0x000000010a1b7836 */ /* 0x000fc80000000000 */
[----:B-----5:R-:W-:-:S05]  /*0c90*/  IMAD.WIDE.U32 R12, R27, 0x4, R20 ;  /* 0x000000041b0c7825 */ /* 0x020fca00078e0014 */
[----:B------:R0:W5:Y:S02]  /*0ca0*/  LDG.E R23, desc[UR4][R12.64] ;  /* 0x000000040c177981 */ /* 0x000164000c1e1900 */
[----:B0-----:R-:W-:-:S05]  /*0cb0*/  IMAD.WIDE.U32 R12, R27, 0x4, R18 ;  /* 0x000000041b0c7825 */ /* 0x001fca00078e0012 */
[----:B------:R0:W5:Y:S01]  /*0cc0*/  LDG.E R27, desc[UR4][R12.64] ;  /* 0x000000040c1b7981 */ /* 0x000162000c1e1900 */
[----:B---3--:R-:W-:-:S03]  /*0cd0*/  ISETP.NE.AND P2, PT, R6, RZ, PT ;  /* 0x000000ff0600720c */ /* 0x008fc60003f45270 */
[----:B------:R-:W3:Y:S01]  /*0ce0*/  LDG.E R6, desc[UR4][R24.64] ;  /* 0x0000000418067981 */ /* 0x000ee2000c1e1900 */
[----:B------:R-:W-:Y:S01]  /*0cf0*/  IADD3 R5, PT, PT, R5, 0x10, RZ ;  /* 0x0000001005057810 */ /* 0x000fe20007ffe0ff */
[C---:B0-----:R-:W-:Y:S01]  /*0d00*/  IMAD R12, R3.reuse, 0x4, R28 ;  /* 0x00000004030c7824 */ /* 0x041fe200078e021c */
[C---:B------:R-:W-:Y:S01]  /*0d10*/  LEA R8, R3.reuse, R8, 0x2 ;  /* 0x0000000803087211 */ /* 0x040fe200078e10ff */
[C---:B------:R-:W-:Y:S01]  /*0d20*/  IMAD R28, R3.reuse, 0x4, R22 ;  /* 0x00000004031c7824 */ /* 0x040fe200078e0216 */
[----:B------:R-:W-:Y:S02]  /*0d30*/  LEA R10, R3, R10, 0x2 ;  /* 0x0000000a030a7211 */ /* 0x000fe400078e10ff */
[----:B--2---:R-:W-:Y:S02]  /*0d40*/  IADD3 R26, PT, PT, R9, R26, R29 ;  /* 0x0000001a091a7210 */ /* 0x004fe40007ffe01d */
[----:B------:R-:W-:Y:S01]  /*0d50*/  IADD3 R9, PT, PT, R2, 0x1, RZ ;  /* 0x0000000102097810 */ /* 0x000fe20007ffe0ff */
[----:B------:R-:W-:Y:S01]  /*0d60*/  @P2 IMAD.MOV R9, RZ, RZ, R2 ;  /* 0x000000ffff092224 */ /* 0x000fe200078e0202 */
[----:B------:R-:W-:-:S02]  /*0d70*/  ISETP.GE.AND P2, PT, R5, -0xc, PT ;  /* 0xfffffff40500780c */ /* 0x000fc40003f46270 */
[----:B----4-:R-:W-:Y:S01]  /*0d80*/  IADD3 R11, PT, PT, R11, R7, R26 ;  /* 0x000000070b0b7210 */ /* 0x010fe20007ffe01a */
[----:B------:R-:W-:Y:S01]  /*0d90*/  VIADD R7, R9, 0x1 ;  /* 0x0000000109077836 */ /* 0x000fe20000000000 */
[----:B-----5:R-:W-:-:S13]  /*0da0*/  ISETP.NE.AND P1, PT, R27, RZ, PT ;  /* 0x000000ff1b00720c */ /* 0x020fda0003f25270 */
[----:B------:R-:W-:Y:S02]  /*0db0*/  @P1 IADD3 R7, PT, PT, R9, RZ, RZ ;  /* 0x000000ff09071210 */ /* 0x000fe40007ffe0ff */
[----:B---3--:R-:W-:Y:S01]  /*0dc0*/  IADD3 R2, PT, PT, R23, R6, R11 ;  /* 0x0000000617027210 */ /* 0x008fe20007ffe00b */
[----:B------:R-:W-:Y:S06]  /*0dd0*/  @!P2 BRA `(.L_x_58) ;  /* 0xfffffff40094a947 */ /* 0x000fec000383ffff */
.L_x_57:
[----:B------:R-:W-:Y:S05]  /*0de0*/  BSYNC.RECONVERGENT B4 ;  /* 0x0000000000047941 */ /* 0x000fea0003800200 */
.L_x_56:
[----:B------:R-:W-:Y:S01]  /*0df0*/  IMAD.MOV R6, RZ, RZ, -R5 ;  /* 0x000000ffff067224 */ /* 0x000fe200078e0a05 */
[----:B------:R-:W-:Y:S04]  /*0e00*/  BSSY.RECONVERGENT B4, `(.L_x_59) ;  /* 0x0000053000047945 */ /* 0x000fe80003800200 */
[----:B------:R-:W-:-:S13]  /*0e10*/  ISETP.GT.AND P1, PT, R6, 0x4, PT ;  /* 0x000000040600780c */ /* 0x000fda0003f24270 */
[----:B------:R-:W-:Y:S05]  /*0e20*/  @!P1 BRA `(.L_x_60) ;  /* 0x0000000400409947 */ /* 0x000fea0003800000 */
[----:B------:R-:W2:Y:S01]  /*0e30*/  LDC.64 R18, c[0x0][0x390] ;  /* 0x0000e400ff127b82 */ /* 0x000ea20000000a00 */
[----:B------:R-:W-:Y:S01]  /*0e40*/  IADD3 R13, PT, PT, R12, 0x1, RZ ;  /* 0x000000010c0d7810 */ /* 0x000fe20007ffe0ff */
[----:B------:R-:W-:-:S04]  /*0e50*/  VIADD R11, R8, 0x1 ;  /* 0x00000001080b7836 */ /* 0x000fc80000000000 */
[----:B--2---:R-:W-:-:S06]  /*0e60*/  IMAD.WIDE.U32 R26, R13, 0x4, R18 ;  /* 0x000000040d1a7825 */ /* 0x004fcc00078e0012 */
[----:B------:R2:W3:Y:S01]  /*0e70*/  LDG.E R26, desc[UR4][R26.64] ;  /* 0x000000041a1a7981 */ /* 0x0004e2000c1e1900 */
[----:B------:R-:W-:Y:S01]  /*0e80*/  IMAD.WIDE.U32 R24, R11, 0x4, R18 ;  /* 0x000000040b187825 */ /* 0x000fe200078e0012 */
[----:B------:R-:W-:-:S04]  /*0e90*/  IADD3 R9, PT, PT, R28, 0x1, RZ ;  /* 0x000000011c097810 */ /* 0x000fc80007ffe0ff */
[----:B------:R-:W4:Y:S01]  /*0ea0*/  LDG.E R6, desc[UR4][R24.64] ;  /* 0x0000000418067981 */ /* 0x000f22000c1e1900 */
[----:B------:R-:W-:-:S05]  /*0eb0*/  IMAD.WIDE.U32 R20, R9, 0x4, R18 ;  /* 0x0000000409147825 */ /* 0x000fca00078e0012 */
[----:B------:R5:W4:Y:S01]  /*0ec0*/  LDG.E R22, desc[UR4][R20.64] ;  /* 0x0000000414167981 */ /* 0x000b22000c1e1900 */
[----:B--2---:R-:W-:Y:S01]  /*0ed0*/  IADD3 R27, PT, PT, R10, 0x1, RZ ;  /* 0x000000010a1b7810 */ /* 0x004fe20007ffe0ff */
[----:B------:R-:W-:Y:S01]  /*0ee0*/  VIADD R23, R7, 0x1 ;  /* 0x0000000107177836 */ /* 0x000fe20000000000 */
[----:B-----5:R-:W2:Y:S01]  /*0ef0*/  LDC.64 R20, c[0x0][0x388] ;  /* 0x0000e200ff147b82 */ /* 0x020ea20000000a00 */
[----:B------:R-:W-:Y:S02]  /*0f00*/  IMAD R12, R3, 0x4, R12 ;  /* 0x00000004030c7824 */ /* 0x000fe400078e020c */
[----:B--2---:R-:W-:Y:S01]  /*0f10*/  IMAD.WIDE.U32 R24, R13, 0x4, R20 ;  /* 0x000000040d187825 */ /* 0x004fe200078e0014 */
[----:B---3--:R-:W-:-:S04]  /*0f20*/  ISETP.NE.AND P0, PT, R26, RZ, PT ;  /* 0x000000ff1a00720c */ /* 0x008fc80003f05270 */
[----:B------:R2:W3:Y:S01]  /*0f30*/  LDG.E R26, desc[UR4][R24.64] ;  /* 0x00000004181a7981 */ /* 0x0004e2000c1e1900 */
[----:B----4-:R-:W-:-:S08]  /*0f40*/  ISETP.NE.AND P1, PT, R6, RZ, PT ;  /* 0x000000ff0600720c */ /* 0x010fd00003f25270 */
[----:B------:R-:W-:Y:S02]  /*0f50*/  @P0 IMAD.MOV R23, RZ, RZ, R7 ;  /* 0x000000ffff170224 */ /* 0x000fe400078e0207 */
[----:B------:R-:W-:-:S06]  /*0f60*/  IMAD.WIDE.U32 R6, R27, 0x4, R18 ;  /* 0x000000041b067825 */ /* 0x000fcc00078e0012 */
[----:B------:R4:W5:Y:S01]  /*0f70*/  LDG.E R6, desc[UR4][R6.64] ;  /* 0x0000000406067981 */ /* 0x000962000c1e1900 */
[----:B--2---:R-:W-:Y:S01]  /*0f80*/  IMAD.WIDE.U32 R24, R11, 0x4, R20 ;  /* 0x000000040b187825 */ /* 0x004fe200078e0014 */
[C---:B------:R-:W-:Y:S02]  /*0f90*/  IADD3 R11, PT, PT, R23.reuse, 0x1, RZ ;  /* 0x00000001170b7810 */ /* 0x040fe40007ffe0ff */
[----:B------:R-:W-:Y:S02]  /*0fa0*/  @P1 IADD3 R11, PT, PT, R23, RZ, RZ ;  /* 0x000000ff170b1210 */ /* 0x000fe40007ffe0ff */
[----:B------:R-:W-:Y:S01]  /*0fb0*/  ISETP.NE.AND P0, PT, R22, RZ, PT ;  /* 0x000000ff1600720c */ /* 0x000fe20003f05270 */
[----:B------:R2:W3:Y:S01]  /*0fc0*/  LDG.E R13, desc[UR4][R24.64] ;  /* 0x00000004180d7981 */ /* 0x0004e2000c1e1900 */
[----:B----4-:R-:W-:-:S04]  /*0fd0*/  VIADD R7, R12, 0x1 ;  /* 0x000000010c077836 */ /* 0x010fc80000000000 */
[----:B------:R-:W-:-:S05]  /*0fe0*/  IMAD.WIDE.U32 R22, R7, 0x4, R18 ;  /* 0x0000000407167825 */ /* 0x000fca00078e0012 */
[----:B------:R4:W3:Y:S01]  /*0ff0*/  LDG.E R24, desc[UR4][R22.64] ;  /* 0x0000000416187981 */ /* 0x0008e2000c1e1900 */
[----:B------:R-:W-:Y:S02]  /*1000*/  LEA R8, R3, R8, 0x2 ;  /* 0x0000000803087211 */ /* 0x000fe400078e10ff */
[----:B--2---:R-:W-:Y:S01]  /*1010*/  IADD3 R25, PT, PT, R11, 0x1, RZ ;  /* 0x000000010b197810 */ /* 0x004fe20007ffe0ff */
[----:B------:R-:W-:Y:S01]  /*1020*/  @P0 IMAD.MOV R25, RZ, RZ, R11 ;  /* 0x000000ffff190224 */ /* 0x000fe200078e020b */
[----:B------:R-:W-:Y:S01]  /*1030*/  IADD3 R29, PT, PT, R8, 0x1, RZ ;  /* 0x00000001081d7810 */ /* 0x000fe20007ffe0ff */
[----:B----4-:R-:W-:-:S04]  /*1040*/  IMAD.WIDE.U32 R22, R9, 0x4, R20 ;  /* 0x0000000409167825 */ /* 0x010fc800078e0014 */
[----:B------:R-:W-:Y:S01]  /*1050*/  VIADD R9, R25, 0x1 ;  /* 0x0000000119097836 */ /* 0x000fe20000000000 */
[----:B------:R-:W-:Y:S02]  /*1060*/  LEA R10, R3, R10, 0x2 ;  /* 0x0000000a030a7211 */ /* 0x000fe400078e10ff */
[----:B-----5:R-:W-:Y:S01]  /*1070*/  ISETP.NE.AND P1, PT, R6, RZ, PT ;  /* 0x000000ff0600720c */ /* 0x020fe20003f25270 */
[----:B------:R-:W-:-:S06]  /*1080*/  IMAD.WIDE.U32 R6, R7, 0x4, R20 ;  /* 0x0000000407067825 */ /* 0x000fcc00078e0014 */
[----:B------:R2:W4:Y:S01]  /*1090*/  LDG.E R7, desc[UR4][R6.64] ;  /* 0x0000000406077981 */ /* 0x000522000c1e1900 */
[----:B---3--:R-:W-:Y:S01]  /*10a0*/  IADD3 R2, PT, PT, R13, R26, R2 ;  /* 0x0000001a0d027210 */ /* 0x008fe20007ffe002 */
[----:B------:R-:W-:Y:S02]  /*10b0*/  IMAD.WIDE.U32 R26, R27, 0x4, R20 ;  /* 0x000000041b1a7825 */ /* 0x000fe400078e0014 */
[----:B------:R3:W5:Y:S02]  /*10c0*/  LDG.E R13, desc[UR4][R22.64] ;  /* 0x00000004160d7981 */ /* 0x000764000c1e1900 */
[----:B------:R-:W-:Y:S02]  /*10d0*/  @P1 IMAD.MOV R9, RZ, RZ, R25 ;  /* 0x000000ffff091224 */ /* 0x000fe400078e0219 */
[----:B------:R0:W5:Y:S01]  /*10e0*/  LDG.E R11, desc[UR4][R26.64] ;  /* 0x000000041a0b7981 */ /* 0x000162000c1e1900 */
[----:B--2---:R-:W-:Y:S02]  /*10f0*/  LEA R6, R3, R28, 0x2 ;  /* 0x0000001c03067211 */ /* 0x004fe400078e10ff */
[----:B------:R-:W-:Y:S01]  /*1100*/  ISETP.NE.AND P0, PT, R24, RZ, PT ;  /* 0x000000ff1800720c */ /* 0x000fe20003f05270 */
[----:B------:R-:W-:-:S04]  /*1110*/  IMAD.WIDE.U32 R24, R29, 0x4, R18 ;  /* 0x000000041d187825 */ /* 0x000fc800078e0012 */
[--C-:B---3--:R-:W-:Y:S02]  /*1120*/  IMAD.WIDE.U32 R22, R29, 0x4, R20.reuse ;  /* 0x000000041d167825 */ /* 0x108fe400078e0014 */
[----:B------:R-:W2:Y:S02]  /*1130*/  LDG.E R24, desc[UR4][R24.64] ;  /* 0x0000000418187981 */ /* 0x000ea4000c1e1900 */
[----:B------:R-:W-:Y:S02]  /*1140*/  VIADD R29, R6, 0x1 ;  /* 0x00000001061d7836 */ /* 0x000fe40000000000 */
[----:B------:R3:W4:Y:S02]  /*1150*/  LDG.E R22, desc[UR4][R22.64] ;  /* 0x0000000416167981 */ /* 0x000724000c1e1900 */
[----:B0-----:R-:W-:-:S04]  /*1160*/  IMAD.WIDE.U32 R26, R29, 0x4, R20 ;  /* 0x000000041d1a7825 */ /* 0x001fc800078e0014 */
[--C-:B------:R-:W-:Y:S02]  /*1170*/  IMAD.WIDE.U32 R28, R29, 0x4, R18.reuse ;  /* 0x000000041d1c7825 */ /* 0x100fe400078e0012 */
[----:B------:R-:W4:Y:S02]  /*1180*/  LDG.E R26, desc[UR4][R26.64] ;  /* 0x000000041a1a7981 */ /* 0x000f24000c1e1900 */
[----:B---3--:R-:W-:Y:S02]  /*1190*/  VIADD R23, R10, 0x1 ;  /* 0x000000010a177836 */ /* 0x008fe40000000000 */
[----:B------:R-:W3:Y:S02]  /*11a0*/  LDG.E R28, desc[UR4][R28.64] ;  /* 0x000000041c1c7981 */ /* 0x000ee4000c1e1900 */
[----:B------:R-:W-:-:S06]  /*11b0*/  IMAD.WIDE.U32 R18, R23, 0x4, R18 ;  /* 0x0000000417127825 */ /* 0x000fcc00078e0012 */
[----:B------:R-:W4:Y:S01]  /*11c0*/  LDG.E R18, desc[UR4][R18.64] ;  /* 0x0000000412127981 */ /* 0x000f22000c1e1900 */
[----:B------:R-:W-:-:S06]  /*11d0*/  IMAD.WIDE.U32 R20, R23, 0x4, R20 ;  /* 0x0000000417147825 */ /* 0x000fcc00078e0014 */
[----:B------:R-:W4:Y:S01]  /*11e0*/  LDG.E R20, desc[UR4][R20.64] ;  /* 0x0000000414147981 */ /* 0x000f22000c1e1900 */
[----:B------:R-:W-:Y:S01]  /*11f0*/  IADD3 R23, PT, PT, R9, 0x1, RZ ;  /* 0x0000000109177810 */ /* 0x000fe20007ffe0ff */
[----:B------:R-:W-:-:S05]  /*1200*/  @P0 IMAD.MOV R23, RZ, RZ, R9 ;  /* 0x000000ffff170224 */ /* 0x000fca00078e0209 */
[----:B------:R-:W-:Y:S01]  /*1210*/  IADD3 R9, PT, PT, R23, 0x1, RZ ;  /* 0x0000000117097810 */ /* 0x000fe20007ffe0ff */
[----:B------:R-:W-:Y:S01]  /*1220*/  IMAD R12, R3, 0x4, R12 ;  /* 0x00000004030c7824 */ /* 0x000fe200078e020c */
[----:B------:R-:W-:Y:S02]  /*1230*/  IADD3 R5, PT, PT, R5, 0x8, RZ ;  /* 0x0000000805057810 */ /* 0x000fe40007ffe0ff */
[C---:B------:R-:W-:Y:S02]  /*1240*/  LEA R10, R3.reuse, R10, 0x2 ;  /* 0x0000000a030a7211 */ /* 0x040fe400078e10ff */
[----:B------:R-:W-:Y:S02]  /*1250*/  LEA R8, R3, R8, 0x2 ;  /* 0x0000000803087211 */ /* 0x000fe400078e10ff */
[----:B--2---:R-:W-:Y:S02]  /*1260*/  ISETP.NE.AND P1, PT, R24, RZ, PT ;  /* 0x000000ff1800720c */ /* 0x004fe40003f25270 */
[----:B-----5:R-:W-:-:S02]  /*1270*/  IADD3 R2, PT, PT, R11, R13, R2 ;  /* 0x0000000d0b027210 */ /* 0x020fc40007ffe002 */
[----:B---3--:R-:W-:-:S09]  /*1280*/  ISETP.NE.AND P0, PT, R28, RZ, PT ;  /* 0x000000ff1c00720c */ /* 0x008fd20003f05270 */
[----:B------:R-:W-:Y:S01]  /*1290*/  @P1 IMAD.MOV R9, RZ, RZ, R23 ;  /* 0x000000ffff091224 */ /* 0x000fe200078e0217 */
[----:B----4-:R-:W-:-:S04]  /*12a0*/  ISETP.NE.AND P1, PT, R18, RZ, PT ;  /* 0x000000ff1200720c */ /* 0x010fc80003f25270 */
[----:B------:R-:W-:Y:S01]  /*12b0*/  IADD3 R23, PT, PT, R9, 0x1, RZ ;  /* 0x0000000109177810 */ /* 0x000fe20007ffe0ff */
[----:B------:R-:W-:Y:S01]  /*12c0*/  @P0 IMAD.MOV R23, RZ, RZ, R9 ;  /* 0x000000ffff170224 */ /* 0x000fe200078e0209 */
[----:B------:R-:W-:Y:S01]  /*12d0*/  IADD3 R9, PT, PT, R22, R7, R2 ;  /* 0x0000000716097210 */ /* 0x000fe20007ffe002 */
[----:B------:R-:W-:Y:S01]  /*12e0*/  IMAD R28, R3, 0x4, R6 ;  /* 0x00000004031c7824 */ /* 0x000fe200078e0206 */
[----:B------:R-:W-:Y:S02]  /*12f0*/  PLOP3.LUT P0, PT, PT, PT, PT, 0x8, 0x80 ;  /* 0x000000000080781c */ /* 0x000fe40003f0e170 */
[----:B------:R-:W-:Y:S02]  /*1300*/  IADD3 R7, PT, PT, R23, 0x1, RZ ;  /* 0x0000000117077810 */ /* 0x000fe40007ffe0ff */
[----:B------:R-:W-:Y:S01]  /*1310*/  IADD3 R2, PT, PT, R20, R26, R9 ;  /* 0x0000001a14027210 */ /* 0x000fe20007ffe009 */
[----:B------:R-:W-:-:S08]  /*1320*/  @P1 IMAD.MOV R7, RZ, RZ, R23 ;  /* 0x000000ffff071224 */ /* 0x000fd000078e0217 */
.L_x_60:
[----:B------:R-:W-:Y:S05]  /*1330*/  BSYNC.RECONVERGENT B4 ;  /* 0x0000000000047941 */ /* 0x000fea0003800200 */
.L_x_59:
[----:B------:R-:W-:-:S13]  /*1340*/  ISETP.NE.OR P0, PT, R5, RZ, P0 ;  /* 0x000000ff0500720c */ /* 0x000fda0000705670 */
[----:B------:R-:W-:Y:S05]  /*1350*/  @!P0 BREAK.RELIABLE B0 ;  /* 0x0000000000008942 */ /* 0x000fea0003800100 */
[----:B------:R-:W-:Y:S05]  /*1360*/  @!P0 BRA `(.L_x_61) ;  /* 0x0000000000a88947 */ /* 0x000fea0003800000 */
.L_x_55:
[----:B------:R-:W-:Y:S05]  /*1370*/  BSYNC.RELIABLE B0 ;  /* 0x0000000000007941 */ /* 0x000fea0003800100 */
.L_x_54:
[----:B------:R-:W-:Y:S01]  /*1380*/  VIADD R25, R12, 0x1 ;  /* 0x000000010c197836 */ /* 0x000fe20000000000 */
[----:B------:R-:W-:-:S03]  /*1390*/  IADD3 R23, PT, PT, R8, 0x1, RZ ;  /* 0x0000000108177810 */ /* 0x000fc60007ffe0ff */
[----:B-1----:R-:W-:-:S05]  /*13a0*/  IMAD.WIDE.U32 R18, R25, 0x4, R14 ;  /* 0x0000000419127825 */ /* 0x002fca00078e000e */
[----:B------:R1:W2:Y:S01]  /*13b0*/  LDG.E R6, desc[UR4][R18.64] ;  /* 0x0000000412067981 */ /* 0x0002a2000c1e1900 */
[----:B------:R-:W-:-:S04]  /*13c0*/  IMAD.WIDE.U32 R20, R23, 0x4, R14 ;  /* 0x0000000417147825 */ /* 0x000fc800078e000e */
[----:B------:R-:W-:Y:S01]  /*13d0*/  VIADD R11, R28, 0x1 ;  /* 0x000000011c0b7836 */ /* 0x000fe20000000000 */
[----:B------:R3:W4:Y:S01]  /*13e0*/  LDG.E R9, desc[UR4][R20.64] ;  /* 0x0000000414097981 */ /* 0x000722000c1e1900 */
[----:B------:R-:W-:Y:S02]  /*13f0*/  IADD3 R13, PT, PT, R10, 0x1, RZ ;  /* 0x000000010a0d7810 */ /* 0x000fe40007ffe0ff */
[----:B------:R-:W-:-:S06]  /*1400*/  IMAD.WIDE.U32 R26, R11, 0x4, R14 ;  /* 0x000000040b1a7825 */ /* 0x000fcc00078e000e */
[----:B------:R-:W5:Y:S01]  /*1410*/  LDG.E R26, desc[UR4][R26.64] ;  /* 0x000000041a1a7981 */ /* 0x000f62000c1e1900 */
[----:B-1----:R-:W-:-:S05]  /*1420*/  IMAD.WIDE.U32 R18, R13, 0x4, R14 ;  /* 0x000000040d127825 */ /* 0x002fca00078e000e */
[----:B------:R1:W5:Y:S01]  /*1430*/  LDG.E R29, desc[UR4][R18.64] ;  /* 0x00000004121d7981 */ /* 0x000362000c1e1900 */
[----:B0-----:R-:W-:-:S04]  /*1440*/  IMAD.WIDE.U32 R24, R25, 0x4, R16 ;  /* 0x0000000419187825 */ /* 0x001fc800078e0010 */
[--C-:B------:R-:W-:Y:S02]  /*1450*/  IMAD.WIDE.U32 R22, R23, 0x4, R16.reuse ;  /* 0x0000000417167825 */ /* 0x100fe400078e0010 */
[----:B------:R-:W5:Y:S02]  /*1460*/  LDG.E R25, desc[UR4][R24.64] ;  /* 0x0000000418197981 */ /* 0x000f64000c1e1900 */
[--C-:B---3--:R-:W-:Y:S02]  /*1470*/  IMAD.WIDE.U32 R20, R13, 0x4, R16.reuse ;  /* 0x000000040d147825 */ /* 0x108fe400078e0010 */
[----:B------:R-:W3:Y:S02]  /*1480*/  LDG.E R22, desc[UR4][R22.64] ;  /* 0x0000000416167981 */ /* 0x000ee4000c1e1900 */
[----:B-1----:R-:W-:Y:S02]  /*1490*/  IMAD.WIDE.U32 R18, R11, 0x4, R16 ;  /* 0x000000040b127825 */ /* 0x002fe400078e0010 */
[----:B------:R-:W3:Y:S04]  /*14a0*/  LDG.E R20, desc[UR4][R20.64] ;  /* 0x0000000414147981 */ /* 0x000ee8000c1e1900 */
[----:B------:R-:W3:Y:S01]  /*14b0*/  LDG.E R11, desc[UR4][R18.64] ;  /* 0x00000004120b7981 */ /* 0x000ee2000c1e1900 */
[----:B------:R-:W-:Y:S01]  /*14c0*/  VIADD R5, R5, 0x4 ;  /* 0x0000000405057836 */ /* 0x000fe20000000000 */
[C---:B------:R-:W-:Y:S01]  /*14d0*/  LEA R28, R3.reuse, R28, 0x2 ;  /* 0x0000001c031c7211 */ /* 0x040fe200078e10ff */
[C---:B------:R-:W-:Y:S01]  /*14e0*/  IMAD R10, R3.reuse, 0x4, R10 ;  /* 0x00000004030a7824 */ /* 0x040fe200078e020a */
[C---:B------:R-:W-:Y:S01]  /*14f0*/  LEA R12, R3.reuse, R12, 0x2 ;  /* 0x0000000c030c7211 */ /* 0x040fe200078e10ff */
[----:B------:R-:W-:Y:S01]  /*1500*/  IMAD R8, R3, 0x4, R8 ;  /* 0x0000000403087824 */ /* 0x000fe200078e0208 */
[----:B--2---:R-:W-:Y:S01]  /*1510*/  ISETP.NE.AND P0, PT, R6, RZ, PT ;  /* 0x000000ff0600720c */ /* 0x004fe20003f05270 */
[----:B------:R-:W-:Y:S01]  /*1520*/  VIADD R6, R7, 0x1 ;  /* 0x0000000107067836 */ /* 0x000fe20000000000 */
[----:B----4-:R-:W-:-:S11]  /*1530*/  ISETP.NE.AND P1, PT, R9, RZ, PT ;  /* 0x000000ff0900720c */ /* 0x010fd60003f25270 */
[----:B------:R-:W-:Y:S02]  /*1540*/  @P0 IADD3 R6, PT, PT, R7, RZ, RZ ;  /* 0x000000ff07060210 */ /* 0x000fe40007ffe0ff */
[----:B-----5:R-:W-:-:S03]  /*1550*/  ISETP.NE.AND P0, PT, R26, RZ, PT ;  /* 0x000000ff1a00720c */ /* 0x020fc60003f05270 */
[C---:B------:R-:W-:Y:S01]  /*1560*/  VIADD R7, R6.reuse, 0x1 ;  /* 0x0000000106077836 */ /* 0x040fe20000000000 */
[----:B------:R-:W-:-:S05]  /*1570*/  @P1 IADD3 R7, PT, PT, R6, RZ, RZ ;  /* 0x000000ff06071210 */ /* 0x000fca0007ffe0ff */
[----:B------:R-:W-:Y:S01]  /*1580*/  VIADD R6, R7, 0x1 ;  /* 0x0000000107067836 */ /* 0x000fe20000000000 */
[----:B------:R-:W-:-:S03]  /*1590*/  ISETP.NE.AND P1, PT, R29, RZ, PT ;  /* 0x000000ff1d00720c */ /* 0x000fc60003f25270 */
[----:B------:R-:W-:Y:S02]  /*15a0*/  @P0 IADD3 R6, PT, PT, R7, RZ, RZ ;  /* 0x000000ff07060210 */ /* 0x000fe40007ffe0ff */
[----:B------:R-:W-:Y:S02]  /*15b0*/  ISETP.NE.AND P0, PT, R5, RZ, PT ;  /* 0x000000ff0500720c */ /* 0x000fe40003f05270 */
[----:B---3--:R-:W-:Y:S02]  /*15c0*/  IADD3 R2, PT, PT, R22, R25, R2 ;  /* 0x0000001916027210 */ /* 0x008fe40007ffe002 */
[----:B------:R-:W-:-:S04]  /*15d0*/  IADD3 R7, PT, PT, R6, 0x1, RZ ;  /* 0x0000000106077810 */ /* 0x000fc80007ffe0ff */
[----:B------:R-:W-:Y:S01]  /*15e0*/  @P1 IMAD.MOV R7, RZ, RZ, R6 ;  /* 0x000000ffff071224 */ /* 0x000fe200078e0206 */
[----:B------:R-:W-:-:S04]  /*15f0*/  IADD3 R2, PT, PT, R20, R11, R2 ;  /* 0x0000000b14027210 */ /* 0x000fc80007ffe002 */
[----:B------:R-:W-:Y:S05]  /*1600*/  @P0 BRA `(.L_x_54) ;  /* 0xfffffffc005c0947 */ /* 0x000fea000383ffff */
.L_x_61:
[----:B------:R-:W-:Y:S05]  /*1610*/  BSYNC.RECONVERGENT B1 ;  /* 0x0000000000017941 */ /* 0x000fea0003800200 */
.L_x_53:
[----:B------:R-:W-:-:S07]  /*1620*/  IADD3 R6, PT, PT, R12, 0x1, RZ ;  /* 0x000000010c067810 */ /* 0x000fce0007ffe0ff */
.L_x_52:
[----:B------:R-:W-:Y:S05]  /*1630*/  BSYNC.RECONVERGENT B2 ;  /* 0x0000000000027941 */ /* 0x000fea0003800200 */
.L_x_51:
[----:B------:R-:W-:-:S13]  /*1640*/  ISETP.NE.AND P0, PT, R4, RZ, PT ;  /* 0x000000ff0400720c */ /* 0x000fda0003f05270 */
[----:B------:R-:W-:Y:S05]  /*1650*/  @!P0 BRA `(.L_x_50) ;  /* 0x0000000000448947 */ /* 0x000fea0003800000 */
[----:B------:R-:W-:Y:S02]  /*1660*/  IMAD.MOV R12, RZ, RZ, -R4 ;  /* 0x000000ffff0c7224 */ /* 0x000fe400078e0a04 */
[----:B------:R-:W-:-:S07]  /*1670*/  IMAD.WIDE.U32 R4, R6, 0x4, RZ ;  /* 0x0000000406047825 */ /* 0x000fce00078e00ff */
.L_x_62:
[----:B------:R-:W-:-:S04]  /*1680*/  IADD3 R10, P0, PT, R4, UR10, RZ ;  /* 0x0000000a040a7c10 */ /* 0x000fc8000ff1e0ff */
[----:B------:R-:W-:-:S05]  /*1690*/  IADD3.X R11, PT, PT, R5, UR11, RZ, P0, !PT ;  /* 0x0000000b050b7c10 */ /* 0x000fca00087fe4ff */
[----:B------:R-:W2:Y:S01]  /*16a0*/  LDG.E R10, desc[UR4][R10.64] ;  /* 0x000000040a0a7981 */ /* 0x000ea2000c1e1900 */
[----:B------:R-:W-:-:S04]  /*16b0*/  IADD3 R8, P0, PT, R4, UR8, RZ ;  /* 0x0000000804087c10 */ /* 0x000fc8000ff1e0ff */
[----:B------:R-:W-:-:S06]  /*16c0*/  IADD3.X R9, PT, PT, R5, UR9, RZ, P0, !PT ;  /* 0x0000000905097c10 */ /* 0x000fcc00087fe4ff */
[----:B------:R-:W3:Y:S01]  /*16d0*/  LDG.E R9, desc[UR4][R8.64] ;  /* 0x0000000408097981 */ /* 0x000ee2000c1e1900 */
[----:B------:R-:W-:Y:S01]  /*16e0*/  IADD3 R12, PT, PT, R12, 0x1, RZ ;  /* 0x000000010c0c7810 */ /* 0x000fe20007ffe0ff */
[----:B------:R-:W-:Y:S02]  /*16f0*/  VIADD R6, R7, 0x1 ;  /* 0x0000000107067836 */ /* 0x000fe40000000000 */
[----:B------:R-:W-:Y:S01]  /*1700*/  IMAD.WIDE.U32 R4, R3, 0x4, R4 ;  /* 0x0000000403047825 */ /* 0x000fe200078e0004 */
[----:B------:R-:W-:Y:S02]  /*1710*/  ISETP.NE.AND P1, PT, R12, RZ, PT ;  /* 0x000000ff0c00720c */ /* 0x000fe40003f25270 */
[----:B--2---:R-:W-:Y:S01]  /*1720*/  ISETP.NE.AND P0, PT, R10, RZ, PT ;  /* 0x000000ff0a00720c */ /* 0x004fe20003f05270 */
[----:B---3--:R-:W-:-:S12]  /*1730*/  IMAD.IADD R2, R9, 0x1, R2 ;  /* 0x0000000109027824 */ /* 0x008fd800078e0202 */
[----:B------:R-:W-:-:S04]  /*1740*/  @P0 IADD3 R6, PT, PT, R7, RZ, RZ ;  /* 0x000000ff07060210 */ /* 0x000fc80007ffe0ff */
[----:B------:R-:W-:Y:S01]  /*1750*/  MOV R7, R6 ;  /* 0x0000000600077202 */ /* 0x000fe20000000f00 */
[----:B------:R-:W-:Y:S06]  /*1760*/  @P1 BRA `(.L_x_62) ;  /* 0xfffffffc00c41947 */ /* 0x000fec000383ffff */
.L_x_50:
[----:B------:R-:W-:Y:S05]  /*1770*/  BSYNC.RECONVERGENT B3 ;  /* 0x0000000000037941 */ /* 0x000fea0003800200 */
.L_x_49:
[----:B------:R-:W-:Y:S05]  /*1780*/  WARPSYNC.ALL ;  /* 0x0000000000007948 */ /* 0x000fea0003800000 */
[----:B------:R-:W2:Y:S08]  /*1790*/  LDC.64 R4, c[0x0][0x398] ;  /* 0x0000e600ff047b82 */ /* 0x000eb00000000a00 */
[----:B------:R-:W3:Y:S01]  /*17a0*/  LDC.64 R8, c[0x0][0x3a0] ;  /* 0x0000e800ff087b82 */ /* 0x000ee20000000a00 */
[----:B--2---:R-:W-:-:S05]  /*17b0*/  IMAD.WIDE.U32 R4, R0, 0x4, R4 ;  /* 0x0000000400047825 */ /* 0x004fca00078e0004 */
[----:B------:R-:W-:Y:S01]  /*17c0*/  STG.E desc[UR4][R4.64+0x4], R2 ;  /* 0x0000040204007986 */ /* 0x000fe2000c101904 */
[----:B---3--:R-:W-:-:S05]  /*17d0*/  IMAD.WIDE.U32 R8, R0, 0x4, R8 ;  /* 0x0000000400087825 */ /* 0x008fca00078e0008 */
[----:B------:R-:W-:Y:S01]  /*17e0*/  STG.E desc[UR4][R8.64+0x4], R7 ;  /* 0x0000040708007986 */ /* 0x000fe2000c101904 */
[----:B------:R-:W-:Y:S05]  /*17f0*/  EXIT ;  /* 0x000000000000794d */ /* 0x000fea0003800000 */
.L_x_63:
        /* <DEDUP_REMOVED lines=16> */
.L_x_78:


//--------------------- .text._Z12setup_kernelP17curandStateXORWOW --------------------------
	.section	.text._Z12setup_kernelP17curandStateXORWOW,"ax",@progbits
	.align	128
        .global         _Z12setup_kernelP17curandStateXORWOW
        .type           _Z12setup_kernelP17curandStateXORWOW,@function
        .size           _Z12setup_kernelP17curandStateXORWOW,(.L_x_79 - _Z12setup_kernelP17curandStateXORWOW)
        .other          _Z12setup_kernelP17curandStateXORWOW,@"STO_CUDA_ENTRY STV_DEFAULT"
_Z12setup_kernelP17curandStateXORWOW:
.text._Z12setup_kernelP17curandStateXORWOW:
[----:B------:R-:W-:Y:S01]  /*0000*/  LDC R1, c[0x0][0x37c] ;  /* 0x0000df00ff017b82 */ /* 0x000fe20000000800 */
[----:B------:R-:W0:Y:S01]  /*0010*/  S2R R0, SR_TID.X ;  /* 0x0000000000007919 */ /* 0x000e220000002100 */
[----:B------:R-:W0:Y:S06]  /*0020*/  LDCU UR6, c[0x0][0x360] ;  /* 0x00006c00ff0677ac */ /* 0x000e2c0008000800 */
[----:B------:R-:W1:Y:S01]  /*0030*/  LDC.64 R6, c[0x0][0x380] ;  /* 0x0000e000ff067b82 */ /* 0x000e620000000a00 */
[----:B------:R-:W-:Y:S01]  /*0040*/  IMAD.MOV.U32 R2, RZ, RZ, 0x3198c20f ;  /* 0x3198c20fff027424 */ /* 0x000fe200078e00ff */
[----:B------:R-:W0:Y:S01]  /*0050*/  S2R R3, SR_CTAID.X ;  /* 0x0000000000037919 */ /* 0x000e220000002500 */
[----:B------:R-:W2:Y:S01]  /*0060*/  LDCU.64 UR4, c[0x0][0x358] ;  /* 0x00006b00ff0477ac */ /* 0x000ea20008000a00 */
[----:B------:R-:W-:Y:S01]  /*0070*/  IMAD.MOV.U32 R4, RZ, RZ, 0x423bb012 ;  /* 0x423bb012ff047424 */ /* 0x000fe200078e00ff */
[----:B------:R-:W-:Y:S01]  /*0080*/  BSSY.RECONVERGENT B0, `(.L_x_64) ;  /* 0x00000dd000007945 */ /* 0x000fe20003800200 */
[----:B------:R-:W-:-:S02]  /*0090*/  IMAD.MOV.U32 R5, RZ, RZ, -0x75bd8fc ;  /* 0xf8a42704ff057424 */ /* 0x000fc400078e00ff */
[----:B------:R-:W-:Y:S02]  /*00a0*/  IMAD.MOV.U32 R8, RZ, RZ, -0x23270784 ;  /* 0xdcd8f87cff087424 */ /* 0x000fe400078e00ff */
[----:B------:R-:W-:Y:S02]  /*00b0*/  IMAD.MOV.U32 R9, RZ, RZ, 0x57fa2510 ;  /* 0x57fa2510ff097424 */ /* 0x000fe400078e00ff */
[----:B0-----:R-:W-:Y:S02]  /*00c0*/  IMAD R0, R3, UR6, R0 ;  /* 0x0000000603007c24 */ /* 0x001fe4000f8e0200 */
[----:B------:R-:W-:Y:S02]  /*00d0*/  IMAD.MOV.U32 R3, RZ, RZ, 0x5efdb30c ;  /* 0x5efdb30cff037424 */ /* 0x000fe400078e00ff */
[----:B------:R-:W-:-:S04]  /*00e0*/  VIADD R13, R0, 0x1 ;  /* 0x00000001000d7836 */ /* 0x000fc80000000000 */
[C---:B-1----:R-:W-:Y:S01]  /*00f0*/  IMAD.WIDE R6, R13.reuse, 0x30, R6 ;  /* 0x000000300d067825 */ /* 0x042fe200078e0206 */
[----:B------:R-:W-:-:S04]  /*0100*/  ISETP.NE.AND P0, PT, R13, RZ, PT ;  /* 0x000000ff0d00720c */ /* 0x000fc80003f05270 */
[----:B--2---:R0:W-:Y:S04]  /*0110*/  STG.E.64 desc[UR4][R6.64], R2 ;  /* 0x0000000206007986 */ /* 0x0041e8000c101b04 */
[----:B------:R0:W-:Y:S04]  /*0120*/  STG.E.64 desc[UR4][R6.64+0x8], R4 ;  /* 0x0000080406007986 */ /* 0x0001e8000c101b04 */
[----:B------:R0:W-:Y:S01]  /*0130*/  STG.E.64 desc[UR4][R6.64+0x10], R8 ;  /* 0x0000100806007986 */ /* 0x0001e2000c101b04 */
[----:B------:R-:W-:Y:S05]  /*0140*/  @!P0 BRA `(.L_x_65) ;  /* 0x0000000c00408947 */ /* 0x000fea0003800000 */
[----:B------:R-:W-:Y:S01]  /*0150*/  SHF.R.S32.HI R0, RZ, 0x1f, R13 ;  /* 0x0000001fff007819 */ /* 0x000fe2000001140d */
[----:B------:R-:W-:-:S07]  /*0160*/  IMAD.MOV.U32 R12, RZ, RZ, RZ ;  /* 0x000000ffff0c7224 */ /* 0x000fce00078e00ff */
.L_x_71:
[----:B0-----:R-:W-:Y:S01]  /*0170*/  LOP3.LUT R2, R13, 0x3, RZ, 0xc0, !PT ;  /* 0x000000030d027812 */ /* 0x001fe200078ec0ff */
[----:B------:R-:W-:Y:S03]  /*0180*/  BSSY.RECONVERGENT B1, `(.L_x_66) ;  /* 0x00000c6000017945 */ /* 0x000fe60003800200 */
[----:B------:R-:W-:-:S04]  /*0190*/  ISETP.NE.U32.AND P0, PT, R2, RZ, PT ;  /* 0x000000ff0200720c */ /* 0x000fc80003f05070 */
[----:B------:R-:W-:-:S13]  /*01a0*/  ISETP.NE.AND.EX P0, PT, RZ, RZ, PT, P0 ;  /* 0x000000ffff00720c */ /* 0x000fda0003f05300 */
[----:B------:R-:W-:Y:S05]  /*01b0*/  @!P0 BRA `(.L_x_67) ;  /* 0x0000000c00088947 */ /* 0x000fea0003800000 */
[----:B------:R-:W0:Y:S01]  /*01c0*/  LDC.64 R8, c[0x4][0x18] ;  /* 0x01000600ff087b82 */ /* 0x000e220000000a00 */
[----:B------:R-:W-:Y:S02]  /*01d0*/  IMAD.MOV.U32 R14, RZ, RZ, RZ ;  /* 0x000000ffff0e7224 */ /* 0x000fe400078e00ff */
[----:B0-----:R-:W-:-:S07]  /*01e0*/  IMAD.WIDE.U32 R8, R12, 0xc80, R8 ;  /* 0x00000c800c087825 */ /* 0x001fce00078e0008 */
.L_x_70:
[----:B0-----:R-:W-:Y:S01]  /*01f0*/  IMAD.MOV.U32 R15, RZ, RZ, RZ ;  /* 0x000000ffff0f7224 */ /* 0x001fe200078e00ff */
[----:B------:R-:W-:Y:S01]  /*0200*/  CS2R R2, SRZ ;  /* 0x0000000000027805 */ /* 0x000fe2000001ff00 */
[----:B------:R-:W-:Y:S01]  /*0210*/  IMAD.MOV.U32 R17, RZ, RZ, RZ ;  /* 0x000000ffff117224 */ /* 0x000fe200078e00ff */
[----:B------:R-:W-:-:S07]  /*0220*/  CS2R R4, SRZ ;  /* 0x0000000000047805 */ /* 0x000fce000001ff00 */
.L_x_69:
[----:B------:R-:W-:-:S05]  /*0230*/  IMAD.WIDE.U32 R10, R17, 0x4, R6 ;  /* 0x00000004110a7825 */ /* 0x000fca00078e0006 */
[----:B------:R0:W5:Y:S01]  /*0240*/  LDG.E R16, desc[UR4][R10.64+0x4] ;  /* 0x000004040a107981 */ /* 0x000162000c1e1900 */
[----:B------:R-:W-:-:S07]  /*0250*/  IMAD.MOV.U32 R19, RZ, RZ, RZ ;  /* 0x000000ffff137224 */ /* 0x000fce00078e00ff */
.L_x_68:
[----:B-----5:R-:W-:Y:S01]  /*0260*/  SHF.R.U32.HI R24, RZ, R19, R16 ;  /* 0x00000013ff187219 */ /* 0x020fe20000011610 */
[----:B0-----:R-:W-:-:S03]  /*0270*/  IMAD.SHL.U32 R10, R17, 0x20, RZ ;  /* 0x00000020110a7824 */ /* 0x001fc600078e00ff */
[----:B------:R-:W-:Y:S01]  /*0280*/  LOP3.LUT R11, R24, 0x1, RZ, 0xc0, !PT ;  /* 0x00000001180b7812 */ /* 0x000fe200078ec0ff */
[----:B------:R-:W-:-:S03]  /*0290*/  IMAD.IADD R10, R10, 0x1, R19 ;  /* 0x000000010a0a7824 */ /* 0x000fc600078e0213 */
[----:B------:R-:W-:Y:S01]  /*02a0*/  ISETP.NE.U32.AND P0, PT, R11, 0x1, PT ;  /* 0x000000010b00780c */ /* 0x000fe20003f05070 */
[----:B------:R-:W-:-:S03]  /*02b0*/  IMAD R11, R10, 0x5, RZ ;  /* 0x000000050a0b7824 */ /* 0x000fc600078e02ff */
[----:B------:R-:W-:Y:S01]  /*02c0*/  R2P PR, R24, 0x7e ;  /* 0x0000007e18007804 */ /* 0x000fe20000000000 */
[----:B------:R-:W-:-:S08]  /*02d0*/  IMAD.WIDE.U32 R10, R11, 0x4, R8 ;  /* 0x000000040b0a7825 */ /* 0x000fd000078e0008 */
[----:B------:R-:W2:Y:S04]  /*02e0*/  @!P0 LDG.E R18, desc[UR4][R10.64] ;  /* 0x000000040a128981 */ /* 0x000ea8000c1e1900 */
[----:B------:R-:W3:Y:S04]  /*02f0*/  @!P0 LDG.E R20, desc[UR4][R10.64+0x10] ;  /* 0x000010040a148981 */ /* 0x000ee8000c1e1900 */
[----:B------:R-:W4:Y:S04]  /*0300*/  @P1 LDG.E R22, desc[UR4][R10.64+0x14] ;  /* 0x000014040a161981 */ /* 0x000f28000c1e1900 */
[----:B------:R-:W4:Y:S04]  /*0310*/  @P2 LDG.E R26, desc[UR4][R10.64+0x28] ;  /* 0x000028040a1a2981 */ /* 0x000f28000c1e1900 */
[----:B------:R-:W4:Y:S04]  /*0320*/  @!P0 LDG.E R21, desc[UR4][R10.64+0x4] ;  /* 0x000004040a158981 */ /* 0x000f28000c1e1900 */
[----:B------:R-:W4:Y:S04]  /*0330*/  @!P0 LDG.E R23, desc[UR4][R10.64+0xc] ;  /* 0x00000c040a178981 */ /* 0x000f28000c1e1900 */
[----:B------:R-:W4:Y:S04]  /*0340*/  @P1 LDG.E R25, desc[UR4][R10.64+0x18] ;  /* 0x000018040a191981 */ /* 0x000f28000c1e1900 */
[----:B------:R-:W4:Y:S04]  /*0350*/  @P3 LDG.E R28, desc[UR4][R10.64+0x3c] ;  /* 0x00003c040a1c3981 */ /* 0x000f28000c1e1900 */
[----:B------:R-:W4:Y:S01]  /*0360*/  @P6 LDG.E R27, desc[UR4][R10.64+0x7c] ;  /* 0x00007c040a1b6981 */ /* 0x000f22000c1e1900 */
[----:B--2---:R-:W-:-:S03]  /*0370*/  @!P0 LOP3.LUT R15, R15, R18, RZ, 0x3c, !PT ;  /* 0x000000120f0f8212 */ /* 0x004fc600078e3cff */
[----:B------:R-:W2:Y:S01]  /*0380*/  @!P0 LDG.E R18, desc[UR4][R10.64+0x8] ;  /* 0x000008040a128981 */ /* 0x000ea2000c1e1900 */
[----:B---3--:R-:W-:-:S03]  /*0390*/  @!P0 LOP3.LUT R3, R3, R20, RZ, 0x3c, !PT ;  /* 0x0000001403038212 */ /* 0x008fc600078e3cff */
[----:B------:R-:W3:Y:S01]  /*03a0*/  @P1 LDG.E R20, desc[UR4][R10.64+0x24] ;  /* 0x000024040a141981 */ /* 0x000ee2000c1e1900 */
[----:B----4-:R-:W-:-:S03]  /*03b0*/  @P1 LOP3.LUT R15, R15, R22, RZ, 0x3c, !PT ;  /* 0x000000160f0f1212 */ /* 0x010fc600078e3cff */
[----:B------:R-:W4:Y:S01]  /*03c0*/  @P2 LDG.E R22, desc[UR4][R10.64+0x38] ;  /* 0x000038040a162981 */ /* 0x000f22000c1e1900 */
[----:B------:R-:W-:-:S03]  /*03d0*/  @P2 LOP3.LUT R15, R15, R26, RZ, 0x3c, !PT ;  /* 0x0000001a0f0f2212 */ /* 0x000fc600078e3cff */
[----:B------:R-:W4:Y:S01]  /*03e0*/  @P4 LDG.E R26, desc[UR4][R10.64+0x50] ;  /* 0x000050040a1a4981 */ /* 0x000f22000c1e1900 */
[----:B------:R-:W-:-:S03]  /*03f0*/  @!P0 LOP3.LUT R4, R4, R21, RZ, 0x3c, !PT ;  /* 0x0000001504048212 */ /* 0x000fc600078e3cff */
[----:B------:R-:W4:Y:S01]  /*0400*/  @P1 LDG.E R21, desc[UR4][R10.64+0x20] ;  /* 0x000020040a151981 */ /* 0x000f22000c1e1900 */
[----:B------:R-:W-:-:S03]  /*0410*/  @!P0 LOP3.LUT R2, R2, R23, RZ, 0x3c, !PT ;  /* 0x0000001702028212 */ /* 0x000fc600078e3cff */
[----:B------:R-:W4:Y:S01]  /*0420*/  @P2 LDG.E R23, desc[UR4][R10.64+0x2c] ;  /* 0x00002c040a172981 */ /* 0x000f22000c1e1900 */
[----:B------:R-:W-:-:S03]  /*0430*/  @P1 LOP3.LUT R4, R4, R25, RZ, 0x3c, !PT ;  /* 0x0000001904041212 */ /* 0x000fc600078e3cff */
[----:B------:R-:W4:Y:S01]  /*0440*/  @P2 LDG.E R25, desc[UR4][R10.64+0x34] ;  /* 0x000034040a192981 */ /* 0x000f22000c1e1900 */
[----:B--2---:R-:W-:-:S03]  /*0450*/  @!P0 LOP3.LUT R5, R5, R18, RZ, 0x3c, !PT ;  /* 0x0000001205058212 */ /* 0x004fc600078e3cff */
[----:B------:R-:W2:Y:S01]  /*0460*/  @P1 LDG.E R18, desc[UR4][R10.64+0x1c] ;  /* 0x00001c040a121981 */ /* 0x000ea2000c1e1900 */
[----:B---3--:R-:W-:-:S03]  /*0470*/  @P1 LOP3.LUT R3, R3, R20, RZ, 0x3c, !PT ;  /* 0x0000001403031212 */ /* 0x008fc600078e3cff */
[----:B------:R-:W3:Y:S01]  /*0480*/  @P2 LDG.E R20, desc[UR4][R10.64+0x30] ;  /* 0x000030040a142981 */ /* 0x000ee2000c1e1900 */
[----:B----4-:R-:W-:-:S03]  /*0490*/  @P2 LOP3.LUT R3, R3, R22, RZ, 0x3c, !PT ;  /* 0x0000001603032212 */ /* 0x010fc600078e3cff */
[----:B------:R-:W4:Y:S01]  /*04a0*/  @P3 LDG.E R22, desc[UR4][R10.64+0x4c] ;  /* 0x00004c040a163981 */ /* 0x000f22000c1e1900 */
[----:B------:R-:W-:-:S04]  /*04b0*/  @P3 LOP3.LUT R15, R15, R28, RZ, 0x3c, !PT ;  /* 0x0000001c0f0f3212 */ /* 0x000fc800078e3cff */
[----:B------:R-:W-:Y:S02]  /*04c0*/  @P4 LOP3.LUT R15, R15, R26, RZ, 0x3c, !PT ;  /* 0x0000001a0f0f4212 */ /* 0x000fe400078e3cff */
[----:B------:R-:W-:Y:S01]  /*04d0*/  @P1 LOP3.LUT R2, R2, R21, RZ, 0x3c, !PT ;  /* 0x0000001502021212 */ /* 0x000fe200078e3cff */
[----:B------:R-:W4:Y:S04]  /*04e0*/  @P5 LDG.E R26, desc[UR4][R10.64+0x64] ;  /* 0x000064040a1a5981 */ /* 0x000f28000c1e1900 */
[----:B------:R-:W4:Y:S01]  /*04f0*/  @P3 LDG.E R21, desc[UR4][R10.64+0x40] ;  /* 0x000040040a153981 */ /* 0x000f22000c1e1900 */
[----:B------:R-:W-:Y:S02]  /*0500*/  @P2 LOP3.LUT R4, R4, R23, RZ, 0x3c, !PT ;  /* 0x0000001704042212 */ /* 0x000fe400078e3cff */
[----:B------:R-:W-:Y:S01]  /*0510*/  @P2 LOP3.LUT R2, R2, R25, RZ, 0x3c, !PT ;  /* 0x0000001902022212 */ /* 0x000fe200078e3cff */
[----:B------:R-:W4:Y:S04]  /*0520*/  @P3 LDG.E R23, desc[UR4][R10.64+0x48] ;  /* 0x000048040a173981 */ /* 0x000f28000c1e1900 */
[----:B------:R-:W4:Y:S01]  /*0530*/  @P4 LDG.E R25, desc[UR4][R10.64+0x54] ;  /* 0x000054040a194981 */ /* 0x000f22000c1e1900 */
[----:B--2---:R-:W-:-:S03]  /*0540*/  @P1 LOP3.LUT R5, R5, R18, RZ, 0x3c, !PT ;  /* 0x0000001205051212 */ /* 0x004fc600078e3cff */
[----:B------:R-:W2:Y:S01]  /*0550*/  @P3 LDG.E R18, desc[UR4][R10.64+0x44] ;  /* 0x000044040a123981 */ /* 0x000ea2000c1e1900 */
[----:B---3--:R-:W-:-:S03]  /*0560*/  @P2 LOP3.LUT R5, R5, R20, RZ, 0x3c, !PT ;  /* 0x0000001405052212 */ /* 0x008fc600078e3cff */
[----:B------:R-:W3:Y:S01]  /*0570*/  @P4 LDG.E R20, desc[UR4][R10.64+0x58] ;  /* 0x000058040a144981 */ /* 0x000ee2000c1e1900 */
[----:B----4-:R-:W-:-:S03]  /*0580*/  @P3 LOP3.LUT R3, R3, R22, RZ, 0x3c, !PT ;  /* 0x0000001603033212 */ /* 0x010fc600078e3cff */
[----:B------:R-:W4:Y:S01]  /*0590*/  @P4 LDG.E R22, desc[UR4][R10.64+0x60] ;  /* 0x000060040a164981 */ /* 0x000f22000c1e1900 */
[----:B------:R-:W-:Y:S02]  /*05a0*/  LOP3.LUT P0, RZ, R24, 0x80, RZ, 0xc0, !PT ;  /* 0x0000008018ff7812 */ /* 0x000fe4000780c0ff */
[----:B------:R-:W-:Y:S02]  /*05b0*/  @P5 LOP3.LUT R15, R15, R26, RZ, 0x3c, !PT ;  /* 0x0000001a0f0f5212 */ /* 0x000fe400078e3cff */
[----:B------:R-:W4:Y:S01]  /*05c0*/  @P6 LDG.E R26, desc[UR4][R10.64+0x78] ;  /* 0x000078040a1a6981 */ /* 0x000f22000c1e1900 */
[----:B------:R-:W-:-:S03]  /*05d0*/  @P3 LOP3.LUT R4, R4, R21, RZ, 0x3c, !PT ;  /* 0x0000001504043212 */ /* 0x000fc600078e3cff */
[----:B------:R-:W4:Y:S01]  /*05e0*/  @P4 LDG.E R21, desc[UR4][R10.64+0x5c] ;  /* 0x00005c040a154981 */ /* 0x000f22000c1e1900 */
[----:B------:R-:W-:-:S03]  /*05f0*/  @P3 LOP3.LUT R2, R2, R23, RZ, 0x3c, !PT ;  /* 0x0000001702023212 */ /* 0x000fc600078e3cff */
[----:B------:R-:W4:Y:S01]  /*0600*/  @P5 LDG.E R23, desc[UR4][R10.64+0x68] ;  /* 0x000068040a175981 */ /* 0x000f22000c1e1900 */
[----:B------:R-:W-:-:S03]  /*0610*/  @P4 LOP3.LUT R4, R4, R25, RZ, 0x3c, !PT ;  /* 0x0000001904044212 */ /* 0x000fc600078e3cff */
[----:B------:R-:W4:Y:S01]  /*0620*/  @P5 LDG.E R25, desc[UR4][R10.64+0x70] ;  /* 0x000070040a195981 */ /* 0x000f22000c1e1900 */
[----:B--2---:R-:W-:-:S03]  /*0630*/  @P3 LOP3.LUT R5, R5, R18, RZ, 0x3c, !PT ;  /* 0x0000001205053212 */ /* 0x004fc600078e3cff */
[----:B------:R-:W2:Y:S01]  /*0640*/  @P5 LDG.E R18, desc[UR4][R10.64+0x6c] ;  /* 0x00006c040a125981 */ /* 0x000ea2000c1e1900 */
[----:B---3--:R-:W-:-:S03]  /*0650*/  @P4 LOP3.LUT R5, R5, R20, RZ, 0x3c, !PT ;  /* 0x0000001405054212 */ /* 0x008fc600078e3cff */
[----:B------:R-:W3:Y:S01]  /*0660*/  @P5 LDG.E R20, desc[UR4][R10.64+0x74] ;  /* 0x000074040a145981 */ /* 0x000ee2000c1e1900 */
[----:B----4-:R-:W-:-:S03]  /*0670*/  @P4 LOP3.LUT R3, R3, R22, RZ, 0x3c, !PT ;  /* 0x0000001603034212 */ /* 0x010fc600078e3cff */
[----:B------:R-:W4:Y:S01]  /*0680*/  @P0 LDG.E R22, desc[UR4][R10.64+0x8c] ;  /* 0x00008c040a160981 */ /* 0x000f22000c1e1900 */
[----:B------:R-:W-:-:S03]  /*0690*/  @P6 LOP3.LUT R15, R15, R26, RZ, 0x3c, !PT ;  /* 0x0000001a0f0f6212 */ /* 0x000fc600078e3cff */
        /* <DEDUP_REMOVED lines=13> */
[----:B------:R-:W-:Y:S02]  /*0770*/  @P6 LOP3.LUT R4, R4, R27, RZ, 0x3c, !PT ;  /* 0x0000001b04046212 */ /* 0x000fe400078e3cff */
[----:B------:R-:W-:Y:S02]  /*0780*/  @P6 LOP3.LUT R2, R2, R21, RZ, 0x3c, !PT ;  /* 0x0000001502026212 */ /* 0x000fe400078e3cff */
[----:B------:R-:W-:Y:S02]  /*0790*/  @P0 LOP3.LUT R4, R4, R23, RZ, 0x3c, !PT ;  /* 0x0000001704040212 */ /* 0x000fe400078e3cff */
[----:B------:R-:W-:Y:S02]  /*07a0*/  @P0 LOP3.LUT R2, R2, R25, RZ, 0x3c, !PT ;  /* 0x0000001902020212 */ /* 0x000fe400078e3cff */
[----:B--2---:R-:W-:Y:S02]  /*07b0*/  @P6 LOP3.LUT R5, R5, R18, RZ, 0x3c, !PT ;  /* 0x0000001205056212 */ /* 0x004fe400078e3cff */
[----:B---3--:R-:W-:-:S02]  /*07c0*/  @P6 LOP3.LUT R3, R3, R20, RZ, 0x3c, !PT ;  /* 0x0000001403036212 */ /* 0x008fc400078e3cff */
[----:B----4-:R-:W-:Y:S02]  /*07d0*/  @P0 LOP3.LUT R5, R5, R22, RZ, 0x3c, !PT ;  /* 0x0000001605050212 */ /* 0x010fe400078e3cff */
[----:B------:R-:W-:Y:S02]  /*07e0*/  @P0 LOP3.LUT R3, R3, R26, RZ, 0x3c, !PT ;  /* 0x0000001a03030212 */ /* 0x000fe400078e3cff */
[----:B------:R-:W-:-:S13]  /*07f0*/  R2P PR, R24.B1, 0x7f ;  /* 0x0000007f18007804 */ /* 0x000fda0000001000 */
[----:B------:R-:W2:Y:S04]  /*0800*/  @P0 LDG.E R18, desc[UR4][R10.64+0xa0] ;  /* 0x0000a0040a120981 */ /* 0x000ea8000c1e1900 */
[----:B------:R-:W3:Y:S04]  /*0810*/  @P1 LDG.E R22, desc[UR4][R10.64+0xb4] ;  /* 0x0000b4040a161981 */ /* 0x000ee8000c1e1900 */
[----:B------:R-:W4:Y:S04]  /*0820*/  @P2 LDG.E R26, desc[UR4][R10.64+0xc8] ;  /* 0x0000c8040a1a2981 */ /* 0x000f28000c1e1900 */
[----:B------:R-:W4:Y:S04]  /*0830*/  @P3 LDG.E R28, desc[UR4][R10.64+0xdc] ;  /* 0x0000dc040a1c3981 */ /* 0x000f28000c1e1900 */
[----:B------:R-:W4:Y:S04]  /*0840*/  @P0 LDG.E R23, desc[UR4][R10.64+0xa4] ;  /* 0x0000a4040a170981 */ /* 0x000f28000c1e1900 */
[----:B------:R-:W4:Y:S04]  /*0850*/  @P0 LDG.E R20, desc[UR4][R10.64+0xa8] ;  /* 0x0000a8040a140981 */ /* 0x000f28000c1e1900 */
[----:B------:R-:W4:Y:S04]  /*0860*/  @P4 LDG.E R25, desc[UR4][R10.64+0xf0] ;  /* 0x0000f0040a194981 */ /* 0x000f28000c1e1900 */
        /* <DEDUP_REMOVED lines=21> */
[----:B------:R-:W-:Y:S02]  /*09c0*/  LOP3.LUT P0, RZ, R24, 0x8000, RZ, 0xc0, !PT ;  /* 0x0000800018ff7812 */ /* 0x000fe4000780c0ff */
[----:B----4-:R-:W-:Y:S01]  /*09d0*/  @P5 LOP3.LUT R15, R15, R26, RZ, 0x3c, !PT ;  /* 0x0000001a0f0f5212 */ /* 0x010fe200078e3cff */
[----:B------:R-:W4:Y:S04]  /*09e0*/  @P3 LDG.E R24, desc[UR4][R10.64+0xe4] ;  /* 0x0000e4040a183981 */ /* 0x000f28000c1e1900 */
[----:B------:R-:W2:Y:S01]  /*09f0*/  @P6 LDG.E R26, desc[UR4][R10.64+0x118] ;  /* 0x000118040a1a6981 */ /* 0x000ea2000c1e1900 */
        /* <DEDUP_REMOVED lines=8> */
[----:B---3--:R-:W-:-:S03]  /*0a80*/  @P2 LOP3.LUT R3, R3, R22, RZ, 0x3c, !PT ;  /* 0x0000001603032212 */ /* 0x008fc600078e3cff */
[----:B------:R-:W3:Y:S01]  /*0a90*/  @P4 LDG.E R22, desc[UR4][R10.64+0x100] ;  /* 0x000100040a164981 */ /* 0x000ee2000c1e1900 */
[----:B--2---:R-:W-:-:S03]  /*0aa0*/  @P6 LOP3.LUT R15, R15, R26, RZ, 0x3c, !PT ;  /* 0x0000001a0f0f6212 */ /* 0x004fc600078e3cff */
[----:B------:R-:W2:Y:S01]  /*0ab0*/  @P0 LDG.E R26, desc[UR4][R10.64+0x12c] ;  /* 0x00012c040a1a0981 */ /* 0x000ea2000c1e1900 */
[----:B----4-:R-:W-:-:S03]  /*0ac0*/  @P2 LOP3.LUT R2, R2, R23, RZ, 0x3c, !PT ;  /* 0x0000001702022212 */ /* 0x010fc600078e3cff */
[----:B------:R-:W4:Y:S01]  /*0ad0*/  @P4 LDG.E R23, desc[UR4][R10.64+0xfc] ;  /* 0x0000fc040a174981 */ /* 0x000f22000c1e1900 */
[----:B------:R-:W-:-:S03]  /*0ae0*/  @P2 LOP3.LUT R5, R5, R20, RZ, 0x3c, !PT ;  /* 0x0000001405052212 */ /* 0x000fc600078e3cff */
[----:B------:R-:W4:Y:S01]  /*0af0*/  @P4 LDG.E R20, desc[UR4][R10.64+0xf8] ;  /* 0x0000f8040a144981 */ /* 0x000f22000c1e1900 */
[----:B------:R-:W-:Y:S02]  /*0b00*/  @P3 LOP3.LUT R2, R2, R27, RZ, 0x3c, !PT ;  /* 0x0000001b02023212 */ /* 0x000fe400078e3cff */
[----:B------:R-:W-:Y:S01]  /*0b10*/  @P3 LOP3.LUT R4, R4, R25, RZ, 0x3c, !PT ;  /* 0x0000001904043212 */ /* 0x000fe200078e3cff */
[----:B------:R-:W4:Y:S01]  /*0b20*/  @P5 LDG.E R27, desc[UR4][R10.64+0x110] ;  /* 0x000110040a1b5981 */ /* 0x000f22000c1e1900 */
[----:B------:R-:W-:-:S03]  /*0b30*/  @P3 LOP3.LUT R5, R5, R24, RZ, 0x3c, !PT ;  /* 0x0000001805053212 */ /* 0x000fc600078e3cff */
[----:B------:R-:W4:Y:S04]  /*0b40*/  @P5 LDG.E R25, desc[UR4][R10.64+0x108] ;  /* 0x000108040a195981 */ /* 0x000f28000c1e1900 */
        /* <DEDUP_REMOVED lines=19> */
[----:B------:R-:W-:-:S05]  /*0c80*/  VIADD R19, R19, 0x10 ;  /* 0x0000001013137836 */ /* 0x000fca0000000000 */
[----:B------:R-:W-:Y:S02]  /*0c90*/  ISETP.NE.AND P1, PT, R19, 0x20, PT ;  /* 0x000000201300780c */ /* 0x000fe40003f25270 */
[----:B------:R-:W-:Y:S02]  /*0ca0*/  @P5 LOP3.LUT R3, R3, R18, RZ, 0x3c, !PT ;  /* 0x0000001203035212 */ /* 0x000fe400078e3cff */
[----:B------:R-:W-:Y:S02]  /*0cb0*/  @P6 LOP3.LUT R4, R4, R21, RZ, 0x3c, !PT ;  /* 0x0000001504046212 */ /* 0x000fe400078e3cff */
[----:B---3--:R-:W-:-:S04]  /*0cc0*/  @P6 LOP3.LUT R3, R3, R22, RZ, 0x3c, !PT ;  /* 0x0000001603036212 */ /* 0x008fc800078e3cff */
[----:B--2---:R-:W-:Y:S02]  /*0cd0*/  @P0 LOP3.LUT R3, R3, R26, RZ, 0x3c, !PT ;  /* 0x0000001a03030212 */ /* 0x004fe400078e3cff */
[----:B----4-:R-:W-:Y:S02]  /*0ce0*/  @P6 LOP3.LUT R2, R2, R23, RZ, 0x3c, !PT ;  /* 0x0000001702026212 */ /* 0x010fe400078e3cff */
[----:B------:R-:W-:Y:S02]  /*0cf0*/  @P6 LOP3.LUT R5, R5, R20, RZ, 0x3c, !PT ;  /* 0x0000001405056212 */ /* 0x000fe400078e3cff */
[----:B------:R-:W-:Y:S02]  /*0d00*/  @P0 LOP3.LUT R2, R2, R27, RZ, 0x3c, !PT ;  /* 0x0000001b02020212 */ /* 0x000fe400078e3cff */
[----:B------:R-:W-:Y:S02]  /*0d10*/  @P0 LOP3.LUT R4, R4, R25, RZ, 0x3c, !PT ;  /* 0x0000001904040212 */ /* 0x000fe400078e3cff */
[----:B------:R-:W-:Y:S01]  /*0d20*/  @P0 LOP3.LUT R5, R5, R24, RZ, 0x3c, !PT ;  /* 0x0000001805050212 */ /* 0x000fe200078e3cff */
[----:B------:R-:W-:Y:S06]  /*0d30*/  @P1 BRA `(.L_x_68) ;  /* 0xfffffff400481947 */ /* 0x000fec000383ffff */
[----:B------:R-:W-:-:S05]  /*0d40*/  VIADD R17, R17, 0x1 ;  /* 0x0000000111117836 */ /* 0x000fca0000000000 */
[----:B------:R-:W-:-:S13]  /*0d50*/  ISETP.NE.AND P0, PT, R17, 0x5, PT ;  /* 0x000000051100780c */ /* 0x000fda0003f05270 */
[----:B------:R-:W-:Y:S05]  /*0d60*/  @P0 BRA `(.L_x_69) ;  /* 0xfffffff400300947 */ /* 0x000fea000383ffff */
[----:B------:R0:W-:Y:S01]  /*0d70*/  STG.E.64 desc[UR4][R6.64+0x8], R4 ;  /* 0x0000080406007986 */ /* 0x0001e2000c101b04 */
[----:B------:R-:W-:Y:S01]  /*0d80*/  VIADD R14, R14, 0x1 ;  /* 0x000000010e0e7836 */ /* 0x000fe20000000000 */
[----:B------:R-:W-:Y:S02]  /*0d90*/  LOP3.LUT R11, R13, 0x3, RZ, 0xc0, !PT ;  /* 0x000000030d0b7812 */ /* 0x000fe400078ec0ff */
[----:B------:R0:W-:Y:S02]  /*0da0*/  STG.E.64 desc[UR4][R6.64+0x10], R2 ;  /* 0x0000100206007986 */ /* 0x0001e4000c101b04 */
[----:B------:R-:W-:Y:S02]  /*0db0*/  ISETP.GE.U32.AND P0, PT, R14, R11, PT ;  /* 0x0000000b0e00720c */ /* 0x000fe40003f06070 */
[----:B------:R0:W-:Y:S11]  /*0dc0*/  STG.E desc[UR4][R6.64+0x4], R15 ;  /* 0x0000040f06007986 */ /* 0x0001f6000c101904 */
[----:B------:R-:W-:Y:S05]  /*0dd0*/  @!P0 BRA `(.L_x_70) ;  /* 0xfffffff400048947 */ /* 0x000fea000383ffff */
.L_x_67:
[----:B------:R-:W-:Y:S05]  /*0de0*/  BSYNC.RECONVERGENT B1 ;  /* 0x0000000000017941 */ /* 0x000fea0003800200 */
.L_x_66:
[C---:B------:R-:W-:Y:S01]  /*0df0*/  ISETP.GT.U32.AND P0, PT, R13.reuse, 0x3, PT ;  /* 0x000000030d00780c */ /* 0x040fe20003f04070 */
[----:B------:R-:W-:Y:S01]  /*0e00*/  VIADD R12, R12, 0x1 ;  /* 0x000000010c0c7836 */ /* 0x000fe20000000000 */
[--C-:B------:R-:W-:Y:S02]  /*0e10*/  SHF.R.U64 R13, R13, 0x2, R0.reuse ;  /* 0x000000020d0d7819 */ /* 0x100fe40000001200 */
[----:B------:R-:W-:Y:S02]  /*0e20*/  ISETP.GT.U32.AND.EX P0, PT, R0, RZ, PT, P0 ;  /* 0x000000ff0000720c */ /* 0x000fe40003f04100 */
[----:B------:R-:W-:-:S11]  /*0e30*/  SHF.R.U32.HI R0, RZ, 0x2, R0 ;  /* 0x00000002ff007819 */ /* 0x000fd60000011600 */
[----:B------:R-:W-:Y:S05]  /*0e40*/  @P0 BRA `(.L_x_71) ;  /* 0xfffffff000c80947 */ /* 0x000fea000383ffff */
.L_x_65:
[----:B------:R-:W-:Y:S05]  /*0e50*/  BSYNC.RECONVERGENT B0 ;  /* 0x0000000000007941 */ /* 0x000fea0003800200 */
.L_x_64:
[----:B------:R-:W-:Y:S04]  /*0e60*/  STG.E.64 desc[UR4][R6.64+0x18], RZ ;  /* 0x000018ff06007986 */ /* 0x000fe8000c101b04 */
[----:B------:R-:W-:Y:S04]  /*0e70*/  STG.E desc[UR4][R6.64+0x20], RZ ;  /* 0x000020ff06007986 */ /* 0x000fe8000c101904 */
[----:B------:R-:W-:Y:S01]  /*0e80*/  STG.E.64 desc[UR4][R6.64+0x28], RZ ;  /* 0x000028ff06007986 */ /* 0x000fe2000c101b04 */
[----:B------:R-:W-:Y:S05]  /*0e90*/  EXIT ;  /* 0x000000000000794d */ /* 0x000fea0003800000 */
.L_x_72:
        /* <DEDUP_REMOVED lines=14> */
.L_x_79:


//--------------------- .nv.global.init           --------------------------
	.section	.nv.global.init,"aw",@progbits
	.align	4
.nv.global.init:
	.type		mrg32k3aM1SubSeq,@object
	.size		mrg32k3aM1SubSeq,(mrg32k3aM2SubSeq - mrg32k3aM1SubSeq)
mrg32k3aM1SubSeq:
        /*0000*/ 	.byte	0x0b, 0xcc, 0xee, 0x04, 0x73, 0x29, 0x8b, 0x6f, 0xf6, 0x53, 0x03, 0xf6, 0x23, 0xf6, 0xea, 0xda
        /* <DEDUP_REMOVED lines=125> */
	.type		mrg32k3aM2SubSeq,@object
	.size		mrg32k3aM2SubSeq,(mrg32k3aM1 - mrg32k3aM2SubSeq)
mrg32k3aM2SubSeq:
        /* <DEDUP_REMOVED lines=126> */
	.type		mrg32k3aM1,@object
	.size		mrg32k3aM1,(mrg32k3aM1Seq - mrg32k3aM1)
mrg32k3aM1:
        /* <DEDUP_REMOVED lines=144> */
	.type		mrg32k3aM1Seq,@object
	.size		mrg32k3aM1Seq,(mrg32k3aM2 - mrg32k3aM1Seq)
mrg32k3aM1Seq:
        /* <DEDUP_REMOVED lines=144> */
	.type		mrg32k3aM2,@object
	.size		mrg32k3aM2,(mrg32k3aM2Seq - mrg32k3aM2)
mrg32k3aM2:
        /* <DEDUP_REMOVED lines=144> */
	.type		mrg32k3aM2Seq,@object
	.size		mrg32k3aM2Seq,(precalc_xorwow_matrix - mrg32k3aM2Seq)
mrg32k3aM2Seq:
        /* <DEDUP_REMOVED lines=144> */
	.type		precalc_xorwow_matrix,@object
	.size		precalc_xorwow_matrix,(precalc_xorwow_offset_matrix - precalc_xorwow_matrix)
precalc_xorwow_matrix:
        /* <DEDUP_REMOVED lines=6400> */
	.type		precalc_xorwow_offset_matrix,@object
	.size		precalc_xorwow_offset_matrix,($str - precalc_xorwow_offset_matrix)
precalc_xorwow_offset_matrix:
        /* <DEDUP_REMOVED lines=6400> */
	.type		$str,@object
	.size		$str,($str$1 - $str)
$str:
        /*353c0*/ 	.byte	0x66, 0x61, 0x6c, 0x73, 0x65, 0x00
	.type		$str$1,@object
	.size		$str$1,(__unnamed_1 - $str$1)
$str$1:
        /*353c6*/ 	.byte	0x2f, 0x74, 0x6d, 0x70, 0x2f, 0x73, 0x61, 0x73, 0x73, 0x5f, 0x63, 0x75, 0x5f, 0x78, 0x38, 0x64
        /*353d6*/ 	.byte	0x39, 0x7a, 0x62, 0x66, 0x76, 0x2f, 0x6b, 0x2e, 0x63, 0x75, 0x00
	.type		__unnamed_1,@object
	.size		__unnamed_1,(.L_9 - __unnamed_1)
__unnamed_1:
        /*353e1*/ 	.byte	0x69, 0x6e, 0x74, 0x20, 0x67, 0x65, 0x74, 0x43, 0x6f, 0x6c, 0x6f, 0x72, 0x28, 0x69, 0x6e, 0x74
        /*353f1*/ 	.byte	0x20, 0x2a, 0x2c, 0x20, 0x69, 0x6e, 0x74, 0x20, 0x2a, 0x2c, 0x20, 0x69, 0x6e, 0x74, 0x20, 0x2a
        /*35401*/ 	.byte	0x2c, 0x20, 0x69, 0x6e, 0x74, 0x20, 0x2a, 0x2c, 0x20, 0x69, 0x6e, 0x74, 0x2c, 0x20, 0x69, 0x6e
        /*35411*/ 	.byte	0x74, 0x29, 0x00
.L_9:


//--------------------- .nv.shared.reserved.0     --------------------------
	.section	.nv.shared.reserved.0,"aw",@nobits
	.weak		__nv_reservedSMEM_offset_0_alias
	.size		__nv_reservedSMEM_offset_0_alias, 0, 64
	.other		__nv_reservedSMEM_offset_0_alias,@"STO_CUDA_RESERVED_SHARED STV_DEFAULT"
__nv_reservedSMEM_offset_0_alias:
	.zero		0
	.zero		64


//--------------------- .nv.constant0._Z5jpadgPiS_S_S_ii --------------------------
	.section	.nv.constant0._Z5jpadgPiS_S_S_ii,"a",@progbits
	.sectionflags	@""
	.align	4
.nv.constant0._Z5jpadgPiS_S_S_ii:
	.zero		936


//--------------------- .nv.constant0._Z12updateDegreePiS_iS_S_ --------------------------
	.section	.nv.constant0._Z12updateDegreePiS_iS_S_,"a",@progbits
	.sectionflags	@""
	.align	4
.nv.constant0._Z12updateDegreePiS_iS_S_:
	.zero		936


//--------------------- .nv.constant0._Z6getADGidPdPiS0_P17curandStateXORWOWi --------------------------
	.section	.nv.constant0._Z6getADGidPdPiS0_P17curandStateXORWOWi,"a",@progbits
	.sectionflags	@""
	.align	4
.nv.constant0._Z6getADGidPdPiS0_P17curandStateXORWOWi:
	.zero		948


//--------------------- .nv.constant0._Z10avgDegree2iiPiS_Pd --------------------------
	.section	.nv.constant0._Z10avgDegree2iiPiS_Pd,"a",@progbits
	.sectionflags	@""
	.align	4
.nv.constant0._Z10avgDegree2iiPiS_Pd:
	.zero		928


//--------------------- .nv.constant0._Z10avgDegree1iiPiS_S_S_ --------------------------
	.section	.nv.constant0._Z10avgDegree1iiPiS_S_S_,"a",@progbits
	.sectionflags	@""
	.align	4
.nv.constant0._Z10avgDegree1iiPiS_S_S_:
	.zero		936


//--------------------- .nv.constant0._Z12setup_kernelP17curandStateXORWOW --------------------------
	.section	.nv.constant0._Z12setup_kernelP17curandStateXORWOW,"a",@progbits
	.sectionflags	@""
	.align	4
.nv.constant0._Z12setup_kernelP17curandStateXORWOW:
	.zero		904


//--------------------- SYMBOLS --------------------------

	.type		.nv.reservedSmem.offset0,@object
	.size		.nv.reservedSmem.offset0,0x4
	.type		free,@function
	.type		malloc,@function
	.type		__assertfail,@function
